	.target	sm_90a

	.elftype	@"ET_EXEC"


//--------------------- .note.nv.tkinfo           --------------------------
	.section	.note.nv.tkinfo,"",@"SHT_NOTE"
	.sectionflags	@"SHF_NOTE_NV_TKINFO"
	.tkinfo
        /*0018*/ 	.word	0x00000002
        /*0030*/ 	.string	""
        /*0030*/ 	.string	"ptxas"
        /*0030*/ 	.string	"Cuda compilation tools, release 13.0, V13.0.88"
        /*0030*/ 	.string	"Build cuda_13.0.r13.0/compiler.36424714_0"
        /*0030*/ 	.string	"-arch sm_90a -m 64 "



//--------------------- .note.nv.cuinfo           --------------------------
	.section	.note.nv.cuinfo,"",@"SHT_NOTE"
	.sectionflags	@"SHF_NOTE_NV_CUINFO"
        /*0018*/ 	.short	0x0002
        /*001a*/ 	.short	0x005a
        /*001c*/ 	.short	0x0082
	.zero		2


//--------------------- .nv.info                  --------------------------
	.section	.nv.info,"",@"SHT_CUDA_INFO"
	.align	4


	//----- nvinfo : EIATTR_REGCOUNT
	.align		4
        /*0000*/ 	.byte	0x04, 0x2f
        /*0002*/ 	.short	(.L_12 - .L_11)
	.align		4
.L_11:
        /*0004*/ 	.word	index@(_ZN7cutlass13device_kernelINS_4gemm6kernel13GemmUniversalIN4cute5tupleIJiiiiEEENS1_10collective13CollectiveMmaINS1_40MainloopSm90TmaGmmaWarpSpecializedSparseILi17ENS5_IJNS4_1CILi2EEENSA_ILi1EEESC_EEENS1_35KernelTmaWarpSpecializedCooperativeEEENS5_IJNSA_ILi128EEESG_NSA_ILi64EEEEEEaNS5_IJNS4_6LayoutINS5_IJiNS5_IJSB_iEEEiEEENS5_IJlNS5_IJSC_SB_EEElEEEEENSJ_INS5_IJNS5_IJSH_iEEESP_iEEENS5_IJNS5_IJSH_NSA_ILi4096EEEEEENS5_IJSC_lEEElEEEEEEEEaNS5_IJlSC_lEEENS4_8TiledMMAINS4_8MMA_AtomIJNS4_4SM904GMMA6SPARSE28GMMA_64x128x64_S32S8S8_SS_TNILNS11_9SparseSelE0EEEEEENSJ_ISD_NS5_IJSC_NSA_ILi0EEES17_EEEEENS5_IJNS4_10UnderscoreES1A_S1A_EEEEENS4_13SM90_TMA_LOADENS4_14ComposedLayoutINS4_7SwizzleILi1ELi4ELi3EEENS4_25smem_sparse_ptr_flag_bitsILi2ELi8EEENSJ_INS5_IJNS5_IJSC_NSA_ILi8EEEEEENS5_IJSB_NSA_ILi32EEEEEEEEENS5_IJNS5_IJS17_SH_EEESM_EEEEEEEvNS4_8identityENS4_23SM90_TMA_LOAD_MULTICASTENS1E_INS1F_ILi2ELi4ELi3EEENS4_18smem_ptr_flag_bitsILi8EEENSJ_INS5_IJS1J_SH_EEENS5_IJSH_SC_EEEEEEEvS1S_EENS_8epilogue10collective6detail29Sm90TmaWarpSpecializedAdapterINS23_15DefaultEpilogueIiNS5_IJSC_llEEES27_NS22_6thread17LinearCombinationIiLi1EiiLNS28_9ScaleType4KindE0ELNS_15FloatRoundStyleE2EiEENS1_15EpilogueDefaultEEEEEvvEEEEvNT_6ParamsE)
        /*0008*/ 	.word	0x000000a8


	//----- nvinfo : EIATTR_FRAME_SIZE
	.align		4
.L_12:
        /*000c*/ 	.byte	0x04, 0x11
        /*000e*/ 	.short	(.L_14 - .L_13)
	.align		4
.L_13:
        /*0010*/ 	.word	index@(_ZN7cutlass13device_kernelINS_4gemm6kernel13GemmUniversalIN4cute5tupleIJiiiiEEENS1_10collective13CollectiveMmaINS1_40MainloopSm90TmaGmmaWarpSpecializedSparseILi17ENS5_IJNS4_1CILi2EEENSA_ILi1EEESC_EEENS1_35KernelTmaWarpSpecializedCooperativeEEENS5_IJNSA_ILi128EEESG_NSA_ILi64EEEEEEaNS5_IJNS4_6LayoutINS5_IJiNS5_IJSB_iEEEiEEENS5_IJlNS5_IJSC_SB_EEElEEEEENSJ_INS5_IJNS5_IJSH_iEEESP_iEEENS5_IJNS5_IJSH_NSA_ILi4096EEEEEENS5_IJSC_lEEElEEEEEEEEaNS5_IJlSC_lEEENS4_8TiledMMAINS4_8MMA_AtomIJNS4_4SM904GMMA6SPARSE28GMMA_64x128x64_S32S8S8_SS_TNILNS11_9SparseSelE0EEEEEENSJ_ISD_NS5_IJSC_NSA_ILi0EEES17_EEEEENS5_IJNS4_10UnderscoreES1A_S1A_EEEEENS4_13SM90_TMA_LOADENS4_14ComposedLayoutINS4_7SwizzleILi1ELi4ELi3EEENS4_25smem_sparse_ptr_flag_bitsILi2ELi8EEENSJ_INS5_IJNS5_IJSC_NSA_ILi8EEEEEENS5_IJSB_NSA_ILi32EEEEEEEEENS5_IJNS5_IJS17_SH_EEESM_EEEEEEEvNS4_8identityENS4_23SM90_TMA_LOAD_MULTICASTENS1E_INS1F_ILi2ELi4ELi3EEENS4_18smem_ptr_flag_bitsILi8EEENSJ_INS5_IJS1J_SH_EEENS5_IJSH_SC_EEEEEEEvS1S_EENS_8epilogue10collective6detail29Sm90TmaWarpSpecializedAdapterINS23_15DefaultEpilogueIiNS5_IJSC_llEEES27_NS22_6thread17LinearCombinationIiLi1EiiLNS28_9ScaleType4KindE0ELNS_15FloatRoundStyleE2EiEENS1_15EpilogueDefaultEEEEEvvEEEEvNT_6ParamsE)
        /*0014*/ 	.word	0x00000000


	//----- nvinfo : EIATTR_MIN_STACK_SIZE
	.align		4
.L_14:
        /*0018*/ 	.byte	0x04, 0x12
        /*001a*/ 	.short	(.L_16 - .L_15)
	.align		4
.L_15:
        /*001c*/ 	.word	index@(_ZN7cutlass13device_kernelINS_4gemm6kernel13GemmUniversalIN4cute5tupleIJiiiiEEENS1_10collective13CollectiveMmaINS1_40MainloopSm90TmaGmmaWarpSpecializedSparseILi17ENS5_IJNS4_1CILi2EEENSA_ILi1EEESC_EEENS1_35KernelTmaWarpSpecializedCooperativeEEENS5_IJNSA_ILi128EEESG_NSA_ILi64EEEEEEaNS5_IJNS4_6LayoutINS5_IJiNS5_IJSB_iEEEiEEENS5_IJlNS5_IJSC_SB_EEElEEEEENSJ_INS5_IJNS5_IJSH_iEEESP_iEEENS5_IJNS5_IJSH_NSA_ILi4096EEEEEENS5_IJSC_lEEElEEEEEEEEaNS5_IJlSC_lEEENS4_8TiledMMAINS4_8MMA_AtomIJNS4_4SM904GMMA6SPARSE28GMMA_64x128x64_S32S8S8_SS_TNILNS11_9SparseSelE0EEEEEENSJ_ISD_NS5_IJSC_NSA_ILi0EEES17_EEEEENS5_IJNS4_10UnderscoreES1A_S1A_EEEEENS4_13SM90_TMA_LOADENS4_14ComposedLayoutINS4_7SwizzleILi1ELi4ELi3EEENS4_25smem_sparse_ptr_flag_bitsILi2ELi8EEENSJ_INS5_IJNS5_IJSC_NSA_ILi8EEEEEENS5_IJSB_NSA_ILi32EEEEEEEEENS5_IJNS5_IJS17_SH_EEESM_EEEEEEEvNS4_8identityENS4_23SM90_TMA_LOAD_MULTICASTENS1E_INS1F_ILi2ELi4ELi3EEENS4_18smem_ptr_flag_bitsILi8EEENSJ_INS5_IJS1J_SH_EEENS5_IJSH_SC_EEEEEEEvS1S_EENS_8epilogue10collective6detail29Sm90TmaWarpSpecializedAdapterINS23_15DefaultEpilogueIiNS5_IJSC_llEEES27_NS22_6thread17LinearCombinationIiLi1EiiLNS28_9ScaleType4KindE0ELNS_15FloatRoundStyleE2EiEENS1_15EpilogueDefaultEEEEEvvEEEEvNT_6ParamsE)
        /*0020*/ 	.word	0x00000000
.L_16:


//--------------------- .nv.compat                --------------------------
	.section	.nv.compat,"",@"SHT_CUDA_COMPAT_INFO"
	.align	4
        /*0000*/ 	.byte	0x02, 0x09, 0x01, 0x00, 0x02, 0x02, 0x04, 0x00, 0x02, 0x05, 0x05, 0x00, 0x03, 0x07, 0x01, 0x01
        /*0010*/ 	.byte	0x02, 0x03, 0x01, 0x00, 0x02, 0x06, 0x01, 0x00, 0x04, 0x0b, 0x08, 0x00, 0x00, 0x00, 0x00, 0x00
        /*0020*/ 	.byte	0x00, 0x00, 0x00, 0x00


//--------------------- .nv.info._ZN7cutlass13device_kernelINS_4gemm6kernel13GemmUniversalIN4cute5tupleIJiiiiEEENS1_10collective13CollectiveMmaINS1_40MainloopSm90TmaGmmaWarpSpecializedSparseILi17ENS5_IJNS4_1CILi2EEENSA_ILi1EEESC_EEENS1_35KernelTmaWarpSpecializedCooperativeEEENS5_IJNSA_ILi128EEESG_NSA_ILi64EEEEEEaNS5_IJNS4_6LayoutINS5_IJiNS5_IJSB_iEEEiEEENS5_IJlNS5_IJSC_SB_EEElEEEEENSJ_INS5_IJNS5_IJSH_iEEESP_iEEENS5_IJNS5_IJSH_NSA_ILi4096EEEEEENS5_IJSC_lEEElEEEEEEEEaNS5_IJlSC_lEEENS4_8TiledMMAINS4_8MMA_AtomIJNS4_4SM904GMMA6SPARSE28GMMA_64x128x64_S32S8S8_SS_TNILNS11_9SparseSelE0EEEEEENSJ_ISD_NS5_IJSC_NSA_ILi0EEES17_EEEEENS5_IJNS4_10UnderscoreES1A_S1A_EEEEENS4_13SM90_TMA_LOADENS4_14ComposedLayoutINS4_7SwizzleILi1ELi4ELi3EEENS4_25smem_sparse_ptr_flag_bitsILi2ELi8EEENSJ_INS5_IJNS5_IJSC_NSA_ILi8EEEEEENS5_IJSB_NSA_ILi32EEEEEEEEENS5_IJNS5_IJS17_SH_EEESM_EEEEEEEvNS4_8identityENS4_23SM90_TMA_LOAD_MULTICASTENS1E_INS1F_ILi2ELi4ELi3EEENS4_18smem_ptr_flag_bitsILi8EEENSJ_INS5_IJS1J_SH_EEENS5_IJSH_SC_EEEEEEEvS1S_EENS_8epilogue10collective6detail29Sm90TmaWarpSpecializedAdapterINS23_15DefaultEpilogueIiNS5_IJSC_llEEES27_NS22_6thread17LinearCombinationIiLi1EiiLNS28_9ScaleType4KindE0ELNS_15FloatRoundStyleE2EiEENS1_15EpilogueDefaultEEEEEvvEEEEvNT_6ParamsE --------------------------
	.section	.nv.info._ZN7cutlass13device_kernelINS_4gemm6kernel13GemmUniversalIN4cute5tupleIJiiiiEEENS1_10collective13CollectiveMmaINS1_40MainloopSm90TmaGmmaWarpSpecializedSparseILi17ENS5_IJNS4_1CILi2EEENSA_ILi1EEESC_EEENS1_35KernelTmaWarpSpecializedCooperativeEEENS5_IJNSA_ILi128EEESG_NSA_ILi64EEEEEEaNS5_IJNS4_6LayoutINS5_IJiNS5_IJSB_iEEEiEEENS5_IJlNS5_IJSC_SB_EEElEEEEENSJ_INS5_IJNS5_IJSH_iEEESP_iEEENS5_IJNS5_IJSH_NSA_ILi4096EEEEEENS5_IJSC_lEEElEEEEEEEEaNS5_IJlSC_lEEENS4_8TiledMMAINS4_8MMA_AtomIJNS4_4SM904GMMA6SPARSE28GMMA_64x128x64_S32S8S8_SS_TNILNS11_9SparseSelE0EEEEEENSJ_ISD_NS5_IJSC_NSA_ILi0EEES17_EEEEENS5_IJNS4_10UnderscoreES1A_S1A_EEEEENS4_13SM90_TMA_LOADENS4_14ComposedLayoutINS4_7SwizzleILi1ELi4ELi3EEENS4_25smem_sparse_ptr_flag_bitsILi2ELi8EEENSJ_INS5_IJNS5_IJSC_NSA_ILi8EEEEEENS5_IJSB_NSA_ILi32EEEEEEEEENS5_IJNS5_IJS17_SH_EEESM_EEEEEEEvNS4_8identityENS4_23SM90_TMA_LOAD_MULTICASTENS1E_INS1F_ILi2ELi4ELi3EEENS4_18smem_ptr_flag_bitsILi8EEENSJ_INS5_IJS1J_SH_EEENS5_IJSH_SC_EEEEEEEvS1S_EENS_8epilogue10collective6detail29Sm90TmaWarpSpecializedAdapterINS23_15DefaultEpilogueIiNS5_IJSC_llEEES27_NS22_6thread17LinearCombinationIiLi1EiiLNS28_9ScaleType4KindE0ELNS_15FloatRoundStyleE2EiEENS1_15EpilogueDefaultEEEEEvvEEEEvNT_6ParamsE,"",@"SHT_CUDA_INFO"
	.sectionflags	@""
	.align	4


	//----- nvinfo : EIATTR_CUDA_API_VERSION
	.align		4
        /*0000*/ 	.byte	0x04, 0x37
        /*0002*/ 	.short	(.L_18 - .L_17)
.L_17:
        /*0004*/ 	.word	0x00000082


	//----- nvinfo : EIATTR_KPARAM_INFO
	.align		4
.L_18:
        /*0008*/ 	.byte	0x04, 0x17
        /*000a*/ 	.short	(.L_20 - .L_19)
.L_19:
        /*000c*/ 	.word	0x00000000
        /*0010*/ 	.short	0x0000
        /*0012*/ 	.short	0x0070
        /*0014*/ 	.byte	0x00, 0xf0, 0x01, 0x14


	//----- nvinfo : EIATTR_SPARSE_MMA_MASK
	.align		4
.L_20:
        /*0018*/ 	.byte	0x03, 0x50
        /*001a*/ 	.short	0x0004


	//----- nvinfo : EIATTR_MAXREG_COUNT
	.align		4
        /*001c*/ 	.byte	0x03, 0x1b
        /*001e*/ 	.short	0x00a8


	//----- nvinfo : EIATTR_NUM_BARRIERS
	.align		4
        /*0020*/ 	.byte	0x02, 0x4c
        /*0022*/ 	.byte	0x01
	.zero		1


	//----- nvinfo : EIATTR_MERCURY_ISA_VERSION
	.align		4
        /*0024*/ 	.byte	0x03, 0x5f
        /*0026*/ 	.short	0x0101


	//----- nvinfo : EIATTR_INT_WARP_WIDE_INSTR_OFFSETS
	.align		4
        /*0028*/ 	.byte	0x04, 0x31
        /*002a*/ 	.short	(.L_22 - .L_21)


	//   ....[0]....
.L_21:
        /*002c*/ 	.word	0x000006d0


	//   ....[1]....
        /*0030*/ 	.word	0x00000810


	//   ....[2]....
        /*0034*/ 	.word	0x000008b0


	//----- nvinfo : EIATTR_COOP_GROUP_MASK_REGIDS
	.align		4
.L_22:
        /*0038*/ 	.byte	0x04, 0x29
        /*003a*/ 	.short	(.L_24 - .L_23)


	//   ....[0]....
.L_23:
        /*003c*/ 	.word	0xffffffff


	//   ....[1]....
        /*0040*/ 	.word	0xffffffff


	//   ....[2]....
        /*0044*/ 	.word	0xffffffff


	//   ....[3]....
        /*0048*/ 	.word	0xffffffff


	//   ....[4]....
        /*004c*/ 	.word	0xffffffff


	//   ....[5]....
        /*0050*/ 	.word	0xffffffff


	//----- nvinfo : EIATTR_COOP_GROUP_INSTR_OFFSETS
	.align		4
.L_24:
        /*0054*/ 	.byte	0x04, 0x28
        /*0056*/ 	.short	(.L_26 - .L_25)


	//   ....[0]....
.L_25:
        /*0058*/ 	.word	0x00000060


	//   ....[1]....
        /*005c*/ 	.word	0x00000070


	//   ....[2]....
        /*0060*/ 	.word	0x00000160


	//   ....[3]....
        /*0064*/ 	.word	0x000004e0


	//   ....[4]....
        /*0068*/ 	.word	0x000009e0


	//   ....[5]....
        /*006c*/ 	.word	0x00001460


	//----- nvinfo : EIATTR_REG_RECONFIG
	.align		4
.L_26:
        /*0070*/ 	.byte	0x01, 0x54
	.zero		2


	//----- nvinfo : EIATTR_MBARRIER_INSTR_OFFSETS
	.align		4
        /*0074*/ 	.byte	0x04, 0x39
        /*0076*/ 	.short	(.L_28 - .L_27)


	//   ....[0]....
.L_27:
        /*0078*/ 	.word	0x00000280
        /*007c*/ 	.word	0x000000ff
        /*0080*/ 	.word	0x00000000
        /*0084*/ 	.short	0x0100
        /*0086*/ 	.byte	0x08
	.zero		1


	//   ....[1]....
        /*0088*/ 	.word	0x00000290
        /*008c*/ 	.word	0x000000ff
        /*0090*/ 	.word	0x00000088
        /*0094*/ 	.short	0x0100
        /*0096*/ 	.byte	0x08
	.zero		1


	//   ....[2]....
        /*0098*/ 	.word	0x000002a0
        /*009c*/ 	.word	0x000000ff
        /*00a0*/ 	.word	0x00000008
        /*00a4*/ 	.short	0x0100
        /*00a6*/ 	.byte	0x08
	.zero		1


	//   ....[3]....
        /*00a8*/ 	.word	0x000002b0
        /*00ac*/ 	.word	0x000000ff
        /*00b0*/ 	.word	0x00000090
        /*00b4*/ 	.short	0x0100
        /*00b6*/ 	.byte	0x08
	.zero		1


	//   ....[4]....
        /*00b8*/ 	.word	0x000002c0
        /*00bc*/ 	.word	0x000000ff
        /*00c0*/ 	.word	0x00000010
        /*00c4*/ 	.short	0x0100
        /*00c6*/ 	.byte	0x08
	.zero		1


	//   ....[5]....
        /*00c8*/ 	.word	0x000002d0
        /*00cc*/ 	.word	0x000000ff
        /*00d0*/ 	.word	0x00000098
        /*00d4*/ 	.short	0x0100
        /*00d6*/ 	.byte	0x08
	.zero		1


	//   ....[6]....
        /*00d8*/ 	.word	0x000002e0
        /*00dc*/ 	.word	0x000000ff
        /*00e0*/ 	.word	0x00000018
        /*00e4*/ 	.short	0x0100
        /*00e6*/ 	.byte	0x08
	.zero		1


	//   ....[7]....
        /*00e8*/ 	.word	0x000002f0
        /*00ec*/ 	.word	0x000000ff
        /*00f0*/ 	.word	0x000000a0
        /*00f4*/ 	.short	0x0100
        /*00f6*/ 	.byte	0x08
	.zero		1


	//   ....[8]....
        /*00f8*/ 	.word	0x00000300
        /*00fc*/ 	.word	0x000000ff
        /*0100*/ 	.word	0x00000020
        /*0104*/ 	.short	0x0100
        /*0106*/ 	.byte	0x08
	.zero		1


	//   ....[9]....
        /*0108*/ 	.word	0x00000310
        /*010c*/ 	.word	0x000000ff
        /*0110*/ 	.word	0x000000a8
        /*0114*/ 	.short	0x0100
        /*0116*/ 	.byte	0x08
	.zero		1


	//   ....[10]....
        /*0118*/ 	.word	0x00000320
        /*011c*/ 	.word	0x000000ff
        /*0120*/ 	.word	0x00000028
        /*0124*/ 	.short	0x0100
        /*0126*/ 	.byte	0x08
	.zero		1


	//   ....[11]....
        /*0128*/ 	.word	0x00000330
        /*012c*/ 	.word	0x000000ff
        /*0130*/ 	.word	0x000000b0
        /*0134*/ 	.short	0x0100
        /*0136*/ 	.byte	0x08
	.zero		1


	//   ....[12]....
        /*0138*/ 	.word	0x00000340
        /*013c*/ 	.word	0x000000ff
        /*0140*/ 	.word	0x00000030
        /*0144*/ 	.short	0x0100
        /*0146*/ 	.byte	0x08
	.zero		1


	//   ....[13]....
        /*0148*/ 	.word	0x00000350
        /*014c*/ 	.word	0x000000ff
        /*0150*/ 	.word	0x000000b8
        /*0154*/ 	.short	0x0100
        /*0156*/ 	.byte	0x08
	.zero		1


	//   ....[14]....
        /*0158*/ 	.word	0x00000360
        /*015c*/ 	.word	0x000000ff
        /*0160*/ 	.word	0x00000038
        /*0164*/ 	.short	0x0100
        /*0166*/ 	.byte	0x08
	.zero		1


	//   ....[15]....
        /*0168*/ 	.word	0x00000370
        /*016c*/ 	.word	0x000000ff
        /*0170*/ 	.word	0x000000c0
        /*0174*/ 	.short	0x0100
        /*0176*/ 	.byte	0x08
	.zero		1


	//   ....[16]....
        /*0178*/ 	.word	0x00000380
        /*017c*/ 	.word	0x000000ff
        /*0180*/ 	.word	0x00000040
        /*0184*/ 	.short	0x0100
        /*0186*/ 	.byte	0x08
	.zero		1


	//   ....[17]....
        /*0188*/ 	.word	0x00000390
        /*018c*/ 	.word	0x000000ff
        /*0190*/ 	.word	0x000000c8
        /*0194*/ 	.short	0x0100
        /*0196*/ 	.byte	0x08
	.zero		1


	//   ....[18]....
        /*0198*/ 	.word	0x000003a0
        /*019c*/ 	.word	0x000000ff
        /*01a0*/ 	.word	0x00000048
        /*01a4*/ 	.short	0x0100
        /*01a6*/ 	.byte	0x08
	.zero		1


	//   ....[19]....
        /*01a8*/ 	.word	0x000003b0
        /*01ac*/ 	.word	0x000000ff
        /*01b0*/ 	.word	0x000000d0
        /*01b4*/ 	.short	0x0100
        /*01b6*/ 	.byte	0x08
	.zero		1


	//   ....[20]....
        /*01b8*/ 	.word	0x000003c0
        /*01bc*/ 	.word	0x000000ff
        /*01c0*/ 	.word	0x00000050
        /*01c4*/ 	.short	0x0100
        /*01c6*/ 	.byte	0x08
	.zero		1


	//   ....[21]....
        /*01c8*/ 	.word	0x000003d0
        /*01cc*/ 	.word	0x000000ff
        /*01d0*/ 	.word	0x000000d8
        /*01d4*/ 	.short	0x0100
        /*01d6*/ 	.byte	0x08
	.zero		1


	//   ....[22]....
        /*01d8*/ 	.word	0x000003e0
        /*01dc*/ 	.word	0x000000ff
        /*01e0*/ 	.word	0x00000058
        /*01e4*/ 	.short	0x0100
        /*01e6*/ 	.byte	0x08
	.zero		1


	//   ....[23]....
        /*01e8*/ 	.word	0x000003f0
        /*01ec*/ 	.word	0x000000ff
        /*01f0*/ 	.word	0x000000e0
        /*01f4*/ 	.short	0x0100
        /*01f6*/ 	.byte	0x08
	.zero		1


	//   ....[24]....
        /*01f8*/ 	.word	0x00000400
        /*01fc*/ 	.word	0x000000ff
        /*0200*/ 	.word	0x00000060
        /*0204*/ 	.short	0x0100
        /*0206*/ 	.byte	0x08
	.zero		1


	//   ....[25]....
        /*0208*/ 	.word	0x00000410
        /*020c*/ 	.word	0x000000ff
        /*0210*/ 	.word	0x000000e8
        /*0214*/ 	.short	0x0100
        /*0216*/ 	.byte	0x08
	.zero		1


	//   ....[26]....
        /*0218*/ 	.word	0x00000420
        /*021c*/ 	.word	0x000000ff
        /*0220*/ 	.word	0x00000068
        /*0224*/ 	.short	0x0100
        /*0226*/ 	.byte	0x08
	.zero		1


	//   ....[27]....
        /*0228*/ 	.word	0x00000430
        /*022c*/ 	.word	0x000000ff
        /*0230*/ 	.word	0x000000f0
        /*0234*/ 	.short	0x0100
        /*0236*/ 	.byte	0x08
	.zero		1


	//   ....[28]....
        /*0238*/ 	.word	0x00000440
        /*023c*/ 	.word	0x000000ff
        /*0240*/ 	.word	0x00000070
        /*0244*/ 	.short	0x0100
        /*0246*/ 	.byte	0x08
	.zero		1


	//   ....[29]....
        /*0248*/ 	.word	0x00000450
        /*024c*/ 	.word	0x000000ff
        /*0250*/ 	.word	0x000000f8
        /*0254*/ 	.short	0x0100
        /*0256*/ 	.byte	0x08
	.zero		1


	//   ....[30]....
        /*0258*/ 	.word	0x00000460
        /*025c*/ 	.word	0x000000ff
        /*0260*/ 	.word	0x00000078
        /*0264*/ 	.short	0x0100
        /*0266*/ 	.byte	0x08
	.zero		1


	//   ....[31]....
        /*0268*/ 	.word	0x00000470
        /*026c*/ 	.word	0x000000ff
        /*0270*/ 	.word	0x00000100
        /*0274*/ 	.short	0x0100
        /*0276*/ 	.byte	0x08
	.zero		1


	//   ....[32]....
        /*0278*/ 	.word	0x00000480
        /*027c*/ 	.word	0x000000ff
        /*0280*/ 	.word	0x00000080
        /*0284*/ 	.short	0x0100
        /*0286*/ 	.byte	0x08
	.zero		1


	//   ....[33]....
        /*0288*/ 	.word	0x00000490
        /*028c*/ 	.word	0x000000ff
        /*0290*/ 	.word	0x00000108
        /*0294*/ 	.short	0x0100
        /*0296*/ 	.byte	0x08
	.zero		1


	//   ....[34]....
        /*0298*/ 	.word	0x00000920
        /*029c*/ 	.word	0x000000ff
        /*02a0*/ 	.word	0x00000120
        /*02a4*/ 	.short	0x0100
        /*02a6*/ 	.byte	0x06
	.zero		1


	//   ....[35]....
        /*02a8*/ 	.word	0x00000990
        /*02ac*/ 	.word	0x000000ff
        /*02b0*/ 	.word	0x00000128
        /*02b4*/ 	.short	0x0100
        /*02b6*/ 	.byte	0x06
	.zero		1


	//   ....[36]....
        /*02b8*/ 	.word	0x00001770
        /*02bc*/ 	.word	0x000000ff
        /*02c0*/ 	.word	0x00000000
        /*02c4*/ 	.short	0x010a
        /*02c6*/ 	.byte	0x08
	.zero		1


	//   ....[37]....
        /*02c8*/ 	.word	0x00001850
        /*02cc*/ 	.word	0x000000ff
        /*02d0*/ 	.word	0x00000000
        /*02d4*/ 	.short	0x010a
        /*02d6*/ 	.byte	0x08
	.zero		1


	//   ....[38]....
        /*02d8*/ 	.word	0x000019a0
        /*02dc*/ 	.word	0x00000012
        /*02e0*/ 	.word	0x00000000
        /*02e4*/ 	.short	0x0101
        /*02e6*/ 	.byte	0x3f
	.zero		1


	//   ....[39]....
        /*02e8*/ 	.word	0x00007780
        /*02ec*/ 	.word	0x00000015
        /*02f0*/ 	.word	0x00000088
        /*02f4*/ 	.short	0x010a
        /*02f6*/ 	.byte	0x3f
	.zero		1


	//   ....[40]....
        /*02f8*/ 	.word	0x00007bb0
        /*02fc*/ 	.word	0x00000008
        /*0300*/ 	.word	0x00000128
        /*0304*/ 	.short	0x0101
        /*0306*/ 	.byte	0x3f
	.zero		1


	//   ....[41]....
        /*0308*/ 	.word	0x000082f0
        /*030c*/ 	.word	0x00000006
        /*0310*/ 	.word	0x00000000
        /*0314*/ 	.short	0x010a
        /*0316*/ 	.byte	0x3f
	.zero		1


	//   ....[42]....
        /*0318*/ 	.word	0x00008370
        /*031c*/ 	.word	0x00000007
        /*0320*/ 	.word	0x00000000
        /*0324*/ 	.short	0x010a
        /*0326*/ 	.byte	0x3f
	.zero		1


	//   ....[43]....
        /*0328*/ 	.word	0x00008400
        /*032c*/ 	.word	0x00000006
        /*0330*/ 	.word	0x00000000
        /*0334*/ 	.short	0x010a
        /*0336*/ 	.byte	0x3f
	.zero		1


	//   ....[44]....
        /*0338*/ 	.word	0x00008490
        /*033c*/ 	.word	0x00000009
        /*0340*/ 	.word	0x00000000
        /*0344*/ 	.short	0x010a
        /*0346*/ 	.byte	0x3f
	.zero		1


	//   ....[45]....
        /*0348*/ 	.word	0x00008520
        /*034c*/ 	.word	0x00000006
        /*0350*/ 	.word	0x00000000
        /*0354*/ 	.short	0x010a
        /*0356*/ 	.byte	0x3f
	.zero		1


	//   ....[46]....
        /*0358*/ 	.word	0x000085b0
        /*035c*/ 	.word	0x00000009
        /*0360*/ 	.word	0x00000000
        /*0364*/ 	.short	0x010a
        /*0366*/ 	.byte	0x3f
	.zero		1


	//   ....[47]....
        /*0368*/ 	.word	0x00008640
        /*036c*/ 	.word	0x00000006
        /*0370*/ 	.word	0x00000000
        /*0374*/ 	.short	0x010a
        /*0376*/ 	.byte	0x3f
	.zero		1


	//   ....[48]....
        /*0378*/ 	.word	0x000086d0
        /*037c*/ 	.word	0x00000009
        /*0380*/ 	.word	0x00000000
        /*0384*/ 	.short	0x010a
        /*0386*/ 	.byte	0x3f
	.zero		1


	//   ....[49]....
        /*0388*/ 	.word	0x00008760
        /*038c*/ 	.word	0x00000006
        /*0390*/ 	.word	0x00000000
        /*0394*/ 	.short	0x010a
        /*0396*/ 	.byte	0x3f
	.zero		1


	//   ....[50]....
        /*0398*/ 	.word	0x000087f0
        /*039c*/ 	.word	0x00000009
        /*03a0*/ 	.word	0x00000000
        /*03a4*/ 	.short	0x010a
        /*03a6*/ 	.byte	0x3f
	.zero		1


	//   ....[51]....
        /*03a8*/ 	.word	0x00008880
        /*03ac*/ 	.word	0x00000006
        /*03b0*/ 	.word	0x00000000
        /*03b4*/ 	.short	0x010a
        /*03b6*/ 	.byte	0x3f
	.zero		1


	//   ....[52]....
        /*03b8*/ 	.word	0x00008910
        /*03bc*/ 	.word	0x00000009
        /*03c0*/ 	.word	0x00000000
        /*03c4*/ 	.short	0x010a
        /*03c6*/ 	.byte	0x3f
	.zero		1


	//   ....[53]....
        /*03c8*/ 	.word	0x000089a0
        /*03cc*/ 	.word	0x00000006
        /*03d0*/ 	.word	0x00000000
        /*03d4*/ 	.short	0x010a
        /*03d6*/ 	.byte	0x3f
	.zero		1


	//   ....[54]....
        /*03d8*/ 	.word	0x00008a30
        /*03dc*/ 	.word	0x00000009
        /*03e0*/ 	.word	0x00000000
        /*03e4*/ 	.short	0x010a
        /*03e6*/ 	.byte	0x3f
	.zero		1


	//   ....[55]....
        /*03e8*/ 	.word	0x00008ac0
        /*03ec*/ 	.word	0x0000000a
        /*03f0*/ 	.word	0x00000000
        /*03f4*/ 	.short	0x010a
        /*03f6*/ 	.byte	0x3f
	.zero		1


	//   ....[56]....
        /*03f8*/ 	.word	0x00008b50
        /*03fc*/ 	.word	0x0000000b
        /*0400*/ 	.word	0x00000000
        /*0404*/ 	.short	0x010a
        /*0406*/ 	.byte	0x3f
	.zero		1


	//   ....[57]....
        /*0408*/ 	.word	0x00008be0
        /*040c*/ 	.word	0x00000003
        /*0410*/ 	.word	0x00000000
        /*0414*/ 	.short	0x010a
        /*0416*/ 	.byte	0x3f
	.zero		1


	//   ....[58]....
        /*0418*/ 	.word	0x00008c50
        /*041c*/ 	.word	0x00000012
        /*0420*/ 	.word	0x00000000
        /*0424*/ 	.short	0x010a
        /*0426*/ 	.byte	0x3f
	.zero		1


	//   ....[59]....
        /*0428*/ 	.word	0x00008d20
        /*042c*/ 	.word	0x00000015
        /*0430*/ 	.word	0x00000088
        /*0434*/ 	.short	0x010a
        /*0436*/ 	.byte	0x3f
	.zero		1


	//   ....[60]....
        /*0438*/ 	.word	0x00008df0
        /*043c*/ 	.word	0x00000006
        /*0440*/ 	.word	0x00000000
        /*0444*/ 	.short	0x010a
        /*0446*/ 	.byte	0x3f
	.zero		1


	//   ....[61]....
        /*0448*/ 	.word	0x00008e40
        /*044c*/ 	.word	0x00000007
        /*0450*/ 	.word	0x00000000
        /*0454*/ 	.short	0x010a
        /*0456*/ 	.byte	0x3f
	.zero		1


	//   ....[62]....
        /*0458*/ 	.word	0x00008e90
        /*045c*/ 	.word	0x00000006
        /*0460*/ 	.word	0x00000000
        /*0464*/ 	.short	0x010a
        /*0466*/ 	.byte	0x3f
	.zero		1


	//   ....[63]....
        /*0468*/ 	.word	0x00008ee0
        /*046c*/ 	.word	0x00000009
        /*0470*/ 	.word	0x00000000
        /*0474*/ 	.short	0x010a
        /*0476*/ 	.byte	0x3f
	.zero		1


	//   ....[64]....
        /*0478*/ 	.word	0x00008f30
        /*047c*/ 	.word	0x00000006
        /*0480*/ 	.word	0x00000000
        /*0484*/ 	.short	0x010a
        /*0486*/ 	.byte	0x3f
	.zero		1


	//   ....[65]....
        /*0488*/ 	.word	0x00008f80
        /*048c*/ 	.word	0x00000009
        /*0490*/ 	.word	0x00000000
        /*0494*/ 	.short	0x010a
        /*0496*/ 	.byte	0x3f
	.zero		1


	//   ....[66]....
        /*0498*/ 	.word	0x00008fd0
        /*049c*/ 	.word	0x00000006
        /*04a0*/ 	.word	0x00000000
        /*04a4*/ 	.short	0x010a
        /*04a6*/ 	.byte	0x3f
	.zero		1


	//   ....[67]....
        /*04a8*/ 	.word	0x00009020
        /*04ac*/ 	.word	0x00000009
        /*04b0*/ 	.word	0x00000000
        /*04b4*/ 	.short	0x010a
        /*04b6*/ 	.byte	0x3f
	.zero		1


	//   ....[68]....
        /*04b8*/ 	.word	0x00009070
        /*04bc*/ 	.word	0x00000006
        /*04c0*/ 	.word	0x00000000
        /*04c4*/ 	.short	0x010a
        /*04c6*/ 	.byte	0x3f
	.zero		1


	//   ....[69]....
        /*04c8*/ 	.word	0x000090c0
        /*04cc*/ 	.word	0x00000009
        /*04d0*/ 	.word	0x00000000
        /*04d4*/ 	.short	0x010a
        /*04d6*/ 	.byte	0x3f
	.zero		1


	//   ....[70]....
        /*04d8*/ 	.word	0x00009110
        /*04dc*/ 	.word	0x00000006
        /*04e0*/ 	.word	0x00000000
        /*04e4*/ 	.short	0x010a
        /*04e6*/ 	.byte	0x3f
	.zero		1


	//   ....[71]....
        /*04e8*/ 	.word	0x00009160
        /*04ec*/ 	.word	0x00000009
        /*04f0*/ 	.word	0x00000000
        /*04f4*/ 	.short	0x010a
        /*04f6*/ 	.byte	0x3f
	.zero		1


	//   ....[72]....
        /*04f8*/ 	.word	0x000091b0
        /*04fc*/ 	.word	0x00000006
        /*0500*/ 	.word	0x00000000
        /*0504*/ 	.short	0x010a
        /*0506*/ 	.byte	0x3f
	.zero		1


	//   ....[73]....
        /*0508*/ 	.word	0x00009200
        /*050c*/ 	.word	0x00000009
        /*0510*/ 	.word	0x00000000
        /*0514*/ 	.short	0x010a
        /*0516*/ 	.byte	0x3f
	.zero		1


	//   ....[74]....
        /*0518*/ 	.word	0x00009250
        /*051c*/ 	.word	0x0000000a
        /*0520*/ 	.word	0x00000000
        /*0524*/ 	.short	0x010a
        /*0526*/ 	.byte	0x3f
	.zero		1


	//   ....[75]....
        /*0528*/ 	.word	0x000092a0
        /*052c*/ 	.word	0x0000000b
        /*0530*/ 	.word	0x00000000
        /*0534*/ 	.short	0x010a
        /*0536*/ 	.byte	0x3f
	.zero		1


	//----- nvinfo : EIATTR_NUM_MBARRIERS
	.align		4
.L_28:
        /*0538*/ 	.byte	0x03, 0x38
        /*053a*/ 	.short	0x0024


	//----- nvinfo : EIATTR_EXIT_INSTR_OFFSETS
	.align		4
        /*053c*/ 	.byte	0x04, 0x1c
        /*053e*/ 	.short	(.L_30 - .L_29)


	//   ....[0]....
.L_29:
        /*0540*/ 	.word	0x00000b40


	//   ....[1]....
        /*0544*/ 	.word	0x00001330


	//   ....[2]....
        /*0548*/ 	.word	0x00006e70


	//   ....[3]....
        /*054c*/ 	.word	0x000073d0


	//   ....[4]....
        /*0550*/ 	.word	0x00008c30


	//----- nvinfo : EIATTR_MAX_THREADS
	.align		4
.L_30:
        /*0554*/ 	.byte	0x04, 0x05
        /*0556*/ 	.short	(.L_32 - .L_31)
.L_31:
        /*0558*/ 	.word	0x00000180
        /*055c*/ 	.word	0x00000001
        /*0560*/ 	.word	0x00000001


	//----- nvinfo : EIATTR_CRS_STACK_SIZE
	.align		4
.L_32:
        /*0564*/ 	.byte	0x04, 0x1e
        /*0566*/ 	.short	(.L_34 - .L_33)
.L_33:
        /*0568*/ 	.word	0x00000000


	//----- nvinfo : EIATTR_CBANK_PARAM_SIZE
	.align		4
.L_34:
        /*056c*/ 	.byte	0x03, 0x19
        /*056e*/ 	.short	0x0570


	//----- nvinfo : EIATTR_PARAM_CBANK
	.align		4
        /*0570*/ 	.byte	0x04, 0x0a
        /*0572*/ 	.short	(.L_36 - .L_35)
	.align		4
.L_35:
        /*0574*/ 	.word	index@(.nv.constant0._ZN7cutlass13device_kernelINS_4gemm6kernel13GemmUniversalIN4cute5tupleIJiiiiEEENS1_10collective13CollectiveMmaINS1_40MainloopSm90TmaGmmaWarpSpecializedSparseILi17ENS5_IJNS4_1CILi2EEENSA_ILi1EEESC_EEENS1_35KernelTmaWarpSpecializedCooperativeEEENS5_IJNSA_ILi128EEESG_NSA_ILi64EEEEEEaNS5_IJNS4_6LayoutINS5_IJiNS5_IJSB_iEEEiEEENS5_IJlNS5_IJSC_SB_EEElEEEEENSJ_INS5_IJNS5_IJSH_iEEESP_iEEENS5_IJNS5_IJSH_NSA_ILi4096EEEEEENS5_IJSC_lEEElEEEEEEEEaNS5_IJlSC_lEEENS4_8TiledMMAINS4_8MMA_AtomIJNS4_4SM904GMMA6SPARSE28GMMA_64x128x64_S32S8S8_SS_TNILNS11_9SparseSelE0EEEEEENSJ_ISD_NS5_IJSC_NSA_ILi0EEES17_EEEEENS5_IJNS4_10UnderscoreES1A_S1A_EEEEENS4_13SM90_TMA_LOADENS4_14ComposedLayoutINS4_7SwizzleILi1ELi4ELi3EEENS4_25smem_sparse_ptr_flag_bitsILi2ELi8EEENSJ_INS5_IJNS5_IJSC_NSA_ILi8EEEEEENS5_IJSB_NSA_ILi32EEEEEEEEENS5_IJNS5_IJS17_SH_EEESM_EEEEEEEvNS4_8identityENS4_23SM90_TMA_LOAD_MULTICASTENS1E_INS1F_ILi2ELi4ELi3EEENS4_18smem_ptr_flag_bitsILi8EEENSJ_INS5_IJS1J_SH_EEENS5_IJSH_SC_EEEEEEEvS1S_EENS_8epilogue10collective6detail29Sm90TmaWarpSpecializedAdapterINS23_15DefaultEpilogueIiNS5_IJSC_llEEES27_NS22_6thread17LinearCombinationIiLi1EiiLNS28_9ScaleType4KindE0ELNS_15FloatRoundStyleE2EiEENS1_15EpilogueDefaultEEEEEvvEEEEvNT_6ParamsE)
        /*0578*/ 	.short	0x0210
        /*057a*/ 	.short	0x0570


	//----- nvinfo : EIATTR_SW_WAR
	.align		4
.L_36:
        /*057c*/ 	.byte	0x04, 0x36
        /*057e*/ 	.short	(.L_38 - .L_37)
.L_37:
        /*0580*/ 	.word	0x00000008
.L_38:


//--------------------- .nv.callgraph             --------------------------
	.section	.nv.callgraph,"",@"SHT_CUDA_CALLGRAPH"
	.align	4
	.sectionentsize	8
	.align		4
        /*0000*/ 	.word	0x00000000
	.align		4
        /*0004*/ 	.word	0xffffffff
	.align		4
        /*0008*/ 	.word	0x00000000
	.align		4
        /*000c*/ 	.word	0xfffffffe
	.align		4
        /*0010*/ 	.word	0x00000000
	.align		4
        /*0014*/ 	.word	0xfffffffd
	.align		4
        /*0018*/ 	.word	0x00000000
	.align		4
        /*001c*/ 	.word	0xfffffffc


//--------------------- .nv.constant4             --------------------------
	.section	.nv.constant4,"a",@progbits
	.align	8
	.align		8
.nv.constant4:
        /*0000*/ 	.dword	_ZN39_INTERNAL_741f758b_4_k_cu_968a96a6_31624cuda3std3__45__cpo5beginE
	.align		8
        /*0008*/ 	.dword	_ZN39_INTERNAL_741f758b_4_k_cu_968a96a6_31624cuda3std3__45__cpo3endE
	.align		8
        /*0010*/ 	.dword	_ZN39_INTERNAL_741f758b_4_k_cu_968a96a6_31624cuda3std3__45__cpo6cbeginE
	.align		8
        /*0018*/ 	.dword	_ZN39_INTERNAL_741f758b_4_k_cu_968a96a6_31624cuda3std3__45__cpo4cendE
	.align		8
        /*0020*/ 	.dword	_ZN39_INTERNAL_741f758b_4_k_cu_968a96a6_31624cuda3std3__441_GLOBAL__N__741f758b_4_k_cu_968a96a6_31626ignoreE
	.align		8
        /*0028*/ 	.dword	_ZN39_INTERNAL_741f758b_4_k_cu_968a96a6_31624cuda3std3__419piecewise_constructE
	.align		8
        /*0030*/ 	.dword	_ZN39_INTERNAL_741f758b_4_k_cu_968a96a6_31624cuda3std3__48in_placeE
	.align		8
        /*0038*/ 	.dword	_ZN39_INTERNAL_741f758b_4_k_cu_968a96a6_31624cuda3std6ranges3__45__cpo4swapE
	.align		8
        /*0040*/ 	.dword	_ZN39_INTERNAL_741f758b_4_k_cu_968a96a6_31624cuda3std6ranges3__45__cpo9iter_moveE
	.align		8
        /*0048*/ 	.dword	_ZN39_INTERNAL_741f758b_4_k_cu_968a96a6_31624cute7productE
	.align		8
        /*0050*/ 	.dword	_ZN39_INTERNAL_741f758b_4_k_cu_968a96a6_31624cute1_E


//--------------------- .text._ZN7cutlass13device_kernelINS_4gemm6kernel13GemmUniversalIN4cute5tupleIJiiiiEEENS1_10collective13CollectiveMmaINS1_40MainloopSm90TmaGmmaWarpSpecializedSparseILi17ENS5_IJNS4_1CILi2EEENSA_ILi1EEESC_EEENS1_35KernelTmaWarpSpecializedCooperativeEEENS5_IJNSA_ILi128EEESG_NSA_ILi64EEEEEEaNS5_IJNS4_6LayoutINS5_IJiNS5_IJSB_iEEEiEEENS5_IJlNS5_IJSC_SB_EEElEEEEENSJ_INS5_IJNS5_IJSH_iEEESP_iEEENS5_IJNS5_IJSH_NSA_ILi4096EEEEEENS5_IJSC_lEEElEEEEEEEEaNS5_IJlSC_lEEENS4_8TiledMMAINS4_8MMA_AtomIJNS4_4SM904GMMA6SPARSE28GMMA_64x128x64_S32S8S8_SS_TNILNS11_9SparseSelE0EEEEEENSJ_ISD_NS5_IJSC_NSA_ILi0EEES17_EEEEENS5_IJNS4_10UnderscoreES1A_S1A_EEEEENS4_13SM90_TMA_LOADENS4_14ComposedLayoutINS4_7SwizzleILi1ELi4ELi3EEENS4_25smem_sparse_ptr_flag_bitsILi2ELi8EEENSJ_INS5_IJNS5_IJSC_NSA_ILi8EEEEEENS5_IJSB_NSA_ILi32EEEEEEEEENS5_IJNS5_IJS17_SH_EEESM_EEEEEEEvNS4_8identityENS4_23SM90_TMA_LOAD_MULTICASTENS1E_INS1F_ILi2ELi4ELi3EEENS4_18smem_ptr_flag_bitsILi8EEENSJ_INS5_IJS1J_SH_EEENS5_IJSH_SC_EEEEEEEvS1S_EENS_8epilogue10collective6detail29Sm90TmaWarpSpecializedAdapterINS23_15DefaultEpilogueIiNS5_IJSC_llEEES27_NS22_6thread17LinearCombinationIiLi1EiiLNS28_9ScaleType4KindE0ELNS_15FloatRoundStyleE2EiEENS1_15EpilogueDefaultEEEEEvvEEEEvNT_6ParamsE --------------------------
	.section	.text._ZN7cutlass13device_kernelINS_4gemm6kernel13GemmUniversalIN4cute5tupleIJiiiiEEENS1_10collective13CollectiveMmaINS1_40MainloopSm90TmaGmmaWarpSpecializedSparseILi17ENS5_IJNS4_1CILi2EEENSA_ILi1EEESC_EEENS1_35KernelTmaWarpSpecializedCooperativeEEENS5_IJNSA_ILi128EEESG_NSA_ILi64EEEEEEaNS5_IJNS4_6LayoutINS5_IJiNS5_IJSB_iEEEiEEENS5_IJlNS5_IJSC_SB_EEElEEEEENSJ_INS5_IJNS5_IJSH_iEEESP_iEEENS5_IJNS5_IJSH_NSA_ILi4096EEEEEENS5_IJSC_lEEElEEEEEEEEaNS5_IJlSC_lEEENS4_8TiledMMAINS4_8MMA_AtomIJNS4_4SM904GMMA6SPARSE28GMMA_64x128x64_S32S8S8_SS_TNILNS11_9SparseSelE0EEEEEENSJ_ISD_NS5_IJSC_NSA_ILi0EEES17_EEEEENS5_IJNS4_10UnderscoreES1A_S1A_EEEEENS4_13SM90_TMA_LOADENS4_14ComposedLayoutINS4_7SwizzleILi1ELi4ELi3EEENS4_25smem_sparse_ptr_flag_bitsILi2ELi8EEENSJ_INS5_IJNS5_IJSC_NSA_ILi8EEEEEENS5_IJSB_NSA_ILi32EEEEEEEEENS5_IJNS5_IJS17_SH_EEESM_EEEEEEEvNS4_8identityENS4_23SM90_TMA_LOAD_MULTICASTENS1E_INS1F_ILi2ELi4ELi3EEENS4_18smem_ptr_flag_bitsILi8EEENSJ_INS5_IJS1J_SH_EEENS5_IJSH_SC_EEEEEEEvS1S_EENS_8epilogue10collective6detail29Sm90TmaWarpSpecializedAdapterINS23_15DefaultEpilogueIiNS5_IJSC_llEEES27_NS22_6thread17LinearCombinationIiLi1EiiLNS28_9ScaleType4KindE0ELNS_15FloatRoundStyleE2EiEENS1_15EpilogueDefaultEEEEEvvEEEEvNT_6ParamsE,"ax",@progbits
	.align	128
.text._ZN7cutlass13device_kernelINS_4gemm6kernel13GemmUniversalIN4cute5tupleIJiiiiEEENS1_10collective13CollectiveMmaINS1_40MainloopSm90TmaGmmaWarpSpecializedSparseILi17ENS5_IJNS4_1CILi2EEENSA_ILi1EEESC_EEENS1_35KernelTmaWarpSpecializedCooperativeEEENS5_IJNSA_ILi128EEESG_NSA_ILi64EEEEEEaNS5_IJNS4_6LayoutINS5_IJiNS5_IJSB_iEEEiEEENS5_IJlNS5_IJSC_SB_EEElEEEEENSJ_INS5_IJNS5_IJSH_iEEESP_iEEENS5_IJNS5_IJSH_NSA_ILi4096EEEEEENS5_IJSC_lEEElEEEEEEEEaNS5_IJlSC_lEEENS4_8TiledMMAINS4_8MMA_AtomIJNS4_4SM904GMMA6SPARSE28GMMA_64x128x64_S32S8S8_SS_TNILNS11_9SparseSelE0EEEEEENSJ_ISD_NS5_IJSC_NSA_ILi0EEES17_EEEEENS5_IJNS4_10UnderscoreES1A_S1A_EEEEENS4_13SM90_TMA_LOADENS4_14ComposedLayoutINS4_7SwizzleILi1ELi4ELi3EEENS4_25smem_sparse_ptr_flag_bitsILi2ELi8EEENSJ_INS5_IJNS5_IJSC_NSA_ILi8EEEEEENS5_IJSB_NSA_ILi32EEEEEEEEENS5_IJNS5_IJS17_SH_EEESM_EEEEEEEvNS4_8identityENS4_23SM90_TMA_LOAD_MULTICASTENS1E_INS1F_ILi2ELi4ELi3EEENS4_18smem_ptr_flag_bitsILi8EEENSJ_INS5_IJS1J_SH_EEENS5_IJSH_SC_EEEEEEEvS1S_EENS_8epilogue10collective6detail29Sm90TmaWarpSpecializedAdapterINS23_15DefaultEpilogueIiNS5_IJSC_llEEES27_NS22_6thread17LinearCombinationIiLi1EiiLNS28_9ScaleType4KindE0ELNS_15FloatRoundStyleE2EiEENS1_15EpilogueDefaultEEEEEvvEEEEvNT_6ParamsE:
        .type           _ZN7cutlass13device_kernelINS_4gemm6kernel13GemmUniversalIN4cute5tupleIJiiiiEEENS1_10collective13CollectiveMmaINS1_40MainloopSm90TmaGmmaWarpSpecializedSparseILi17ENS5_IJNS4_1CILi2EEENSA_ILi1EEESC_EEENS1_35KernelTmaWarpSpecializedCooperativeEEENS5_IJNSA_ILi128EEESG_NSA_ILi64EEEEEEaNS5_IJNS4_6LayoutINS5_IJiNS5_IJSB_iEEEiEEENS5_IJlNS5_IJSC_SB_EEElEEEEENSJ_INS5_IJNS5_IJSH_iEEESP_iEEENS5_IJNS5_IJSH_NSA_ILi4096EEEEEENS5_IJSC_lEEElEEEEEEEEaNS5_IJlSC_lEEENS4_8TiledMMAINS4_8MMA_AtomIJNS4_4SM904GMMA6SPARSE28GMMA_64x128x64_S32S8S8_SS_TNILNS11_9SparseSelE0EEEEEENSJ_ISD_NS5_IJSC_NSA_ILi0EEES17_EEEEENS5_IJNS4_10UnderscoreES1A_S1A_EEEEENS4_13SM90_TMA_LOADENS4_14ComposedLayoutINS4_7SwizzleILi1ELi4ELi3EEENS4_25smem_sparse_ptr_flag_bitsILi2ELi8EEENSJ_INS5_IJNS5_IJSC_NSA_ILi8EEEEEENS5_IJSB_NSA_ILi32EEEEEEEEENS5_IJNS5_IJS17_SH_EEESM_EEEEEEEvNS4_8identityENS4_23SM90_TMA_LOAD_MULTICASTENS1E_INS1F_ILi2ELi4ELi3EEENS4_18smem_ptr_flag_bitsILi8EEENSJ_INS5_IJS1J_SH_EEENS5_IJSH_SC_EEEEEEEvS1S_EENS_8epilogue10collective6detail29Sm90TmaWarpSpecializedAdapterINS23_15DefaultEpilogueIiNS5_IJSC_llEEES27_NS22_6thread17LinearCombinationIiLi1EiiLNS28_9ScaleType4KindE0ELNS_15FloatRoundStyleE2EiEENS1_15EpilogueDefaultEEEEEvvEEEEvNT_6ParamsE,@function
        .size           _ZN7cutlass13device_kernelINS_4gemm6kernel13GemmUniversalIN4cute5tupleIJiiiiEEENS1_10collective13CollectiveMmaINS1_40MainloopSm90TmaGmmaWarpSpecializedSparseILi17ENS5_IJNS4_1CILi2EEENSA_ILi1EEESC_EEENS1_35KernelTmaWarpSpecializedCooperativeEEENS5_IJNSA_ILi128EEESG_NSA_ILi64EEEEEEaNS5_IJNS4_6LayoutINS5_IJiNS5_IJSB_iEEEiEEENS5_IJlNS5_IJSC_SB_EEElEEEEENSJ_INS5_IJNS5_IJSH_iEEESP_iEEENS5_IJNS5_IJSH_NSA_ILi4096EEEEEENS5_IJSC_lEEElEEEEEEEEaNS5_IJlSC_lEEENS4_8TiledMMAINS4_8MMA_AtomIJNS4_4SM904GMMA6SPARSE28GMMA_64x128x64_S32S8S8_SS_TNILNS11_9SparseSelE0EEEEEENSJ_ISD_NS5_IJSC_NSA_ILi0EEES17_EEEEENS5_IJNS4_10UnderscoreES1A_S1A_EEEEENS4_13SM90_TMA_LOADENS4_14ComposedLayoutINS4_7SwizzleILi1ELi4ELi3EEENS4_25smem_sparse_ptr_flag_bitsILi2ELi8EEENSJ_INS5_IJNS5_IJSC_NSA_ILi8EEEEEENS5_IJSB_NSA_ILi32EEEEEEEEENS5_IJNS5_IJS17_SH_EEESM_EEEEEEEvNS4_8identityENS4_23SM90_TMA_LOAD_MULTICASTENS1E_INS1F_ILi2ELi4ELi3EEENS4_18smem_ptr_flag_bitsILi8EEENSJ_INS5_IJS1J_SH_EEENS5_IJSH_SC_EEEEEEEvS1S_EENS_8epilogue10collective6detail29Sm90TmaWarpSpecializedAdapterINS23_15DefaultEpilogueIiNS5_IJSC_llEEES27_NS22_6thread17LinearCombinationIiLi1EiiLNS28_9ScaleType4KindE0ELNS_15FloatRoundStyleE2EiEENS1_15EpilogueDefaultEEEEEvvEEEEvNT_6ParamsE,(.L_x_215 - _ZN7cutlass13device_kernelINS_4gemm6kernel13GemmUniversalIN4cute5tupleIJiiiiEEENS1_10collective13CollectiveMmaINS1_40MainloopSm90TmaGmmaWarpSpecializedSparseILi17ENS5_IJNS4_1CILi2EEENSA_ILi1EEESC_EEENS1_35KernelTmaWarpSpecializedCooperativeEEENS5_IJNSA_ILi128EEESG_NSA_ILi64EEEEEEaNS5_IJNS4_6LayoutINS5_IJiNS5_IJSB_iEEEiEEENS5_IJlNS5_IJSC_SB_EEElEEEEENSJ_INS5_IJNS5_IJSH_iEEESP_iEEENS5_IJNS5_IJSH_NSA_ILi4096EEEEEENS5_IJSC_lEEElEEEEEEEEaNS5_IJlSC_lEEENS4_8TiledMMAINS4_8MMA_AtomIJNS4_4SM904GMMA6SPARSE28GMMA_64x128x64_S32S8S8_SS_TNILNS11_9SparseSelE0EEEEEENSJ_ISD_NS5_IJSC_NSA_ILi0EEES17_EEEEENS5_IJNS4_10UnderscoreES1A_S1A_EEEEENS4_13SM90_TMA_LOADENS4_14ComposedLayoutINS4_7SwizzleILi1ELi4ELi3EEENS4_25smem_sparse_ptr_flag_bitsILi2ELi8EEENSJ_INS5_IJNS5_IJSC_NSA_ILi8EEEEEENS5_IJSB_NSA_ILi32EEEEEEEEENS5_IJNS5_IJS17_SH_EEESM_EEEEEEEvNS4_8identityENS4_23SM90_TMA_LOAD_MULTICASTENS1E_INS1F_ILi2ELi4ELi3EEENS4_18smem_ptr_flag_bitsILi8EEENSJ_INS5_IJS1J_SH_EEENS5_IJSH_SC_EEEEEEEvS1S_EENS_8epilogue10collective6detail29Sm90TmaWarpSpecializedAdapterINS23_15DefaultEpilogueIiNS5_IJSC_llEEES27_NS22_6thread17LinearCombinationIiLi1EiiLNS28_9ScaleType4KindE0ELNS_15FloatRoundStyleE2EiEENS1_15EpilogueDefaultEEEEEvvEEEEvNT_6ParamsE)
        .other          _ZN7cutlass13device_kernelINS_4gemm6kernel13GemmUniversalIN4cute5tupleIJiiiiEEENS1_10collective13CollectiveMmaINS1_40MainloopSm90TmaGmmaWarpSpecializedSparseILi17ENS5_IJNS4_1CILi2EEENSA_ILi1EEESC_EEENS1_35KernelTmaWarpSpecializedCooperativeEEENS5_IJNSA_ILi128EEESG_NSA_ILi64EEEEEEaNS5_IJNS4_6LayoutINS5_IJiNS5_IJSB_iEEEiEEENS5_IJlNS5_IJSC_SB_EEElEEEEENSJ_INS5_IJNS5_IJSH_iEEESP_iEEENS5_IJNS5_IJSH_NSA_ILi4096EEEEEENS5_IJSC_lEEElEEEEEEEEaNS5_IJlSC_lEEENS4_8TiledMMAINS4_8MMA_AtomIJNS4_4SM904GMMA6SPARSE28GMMA_64x128x64_S32S8S8_SS_TNILNS11_9SparseSelE0EEEEEENSJ_ISD_NS5_IJSC_NSA_ILi0EEES17_EEEEENS5_IJNS4_10UnderscoreES1A_S1A_EEEEENS4_13SM90_TMA_LOADENS4_14ComposedLayoutINS4_7SwizzleILi1ELi4ELi3EEENS4_25smem_sparse_ptr_flag_bitsILi2ELi8EEENSJ_INS5_IJNS5_IJSC_NSA_ILi8EEEEEENS5_IJSB_NSA_ILi32EEEEEEEEENS5_IJNS5_IJS17_SH_EEESM_EEEEEEEvNS4_8identityENS4_23SM90_TMA_LOAD_MULTICASTENS1E_INS1F_ILi2ELi4ELi3EEENS4_18smem_ptr_flag_bitsILi8EEENSJ_INS5_IJS1J_SH_EEENS5_IJSH_SC_EEEEEEEvS1S_EENS_8epilogue10collective6detail29Sm90TmaWarpSpecializedAdapterINS23_15DefaultEpilogueIiNS5_IJSC_llEEES27_NS22_6thread17LinearCombinationIiLi1EiiLNS28_9ScaleType4KindE0ELNS_15FloatRoundStyleE2EiEENS1_15EpilogueDefaultEEEEEvvEEEEvNT_6ParamsE,@"STO_CUDA_ENTRY STV_DEFAULT"
_ZN7cutlass13device_kernelINS_4gemm6kernel13GemmUniversalIN4cute5tupleIJiiiiEEENS1_10collective13CollectiveMmaINS1_40MainloopSm90TmaGmmaWarpSpecializedSparseILi17ENS5_IJNS4_1CILi2EEENSA_ILi1EEESC_EEENS1_35KernelTmaWarpSpecializedCooperativeEEENS5_IJNSA_ILi128EEESG_NSA_ILi64EEEEEEaNS5_IJNS4_6LayoutINS5_IJiNS5_IJSB_iEEEiEEENS5_IJlNS5_IJSC_SB_EEElEEEEENSJ_INS5_IJNS5_IJSH_iEEESP_iEEENS5_IJNS5_IJSH_NSA_ILi4096EEEEEENS5_IJSC_lEEElEEEEEEEEaNS5_IJlSC_lEEENS4_8TiledMMAINS4_8MMA_AtomIJNS4_4SM904GMMA6SPARSE28GMMA_64x128x64_S32S8S8_SS_TNILNS11_9SparseSelE0EEEEEENSJ_ISD_NS5_IJSC_NSA_ILi0EEES17_EEEEENS5_IJNS4_10UnderscoreES1A_S1A_EEEEENS4_13SM90_TMA_LOADENS4_14ComposedLayoutINS4_7SwizzleILi1ELi4ELi3EEENS4_25smem_sparse_ptr_flag_bitsILi2ELi8EEENSJ_INS5_IJNS5_IJSC_NSA_ILi8EEEEEENS5_IJSB_NSA_ILi32EEEEEEEEENS5_IJNS5_IJS17_SH_EEESM_EEEEEEEvNS4_8identityENS4_23SM90_TMA_LOAD_MULTICASTENS1E_INS1F_ILi2ELi4ELi3EEENS4_18smem_ptr_flag_bitsILi8EEENSJ_INS5_IJS1J_SH_EEENS5_IJSH_SC_EEEEEEEvS1S_EENS_8epilogue10collective6detail29Sm90TmaWarpSpecializedAdapterINS23_15DefaultEpilogueIiNS5_IJSC_llEEES27_NS22_6thread17LinearCombinationIiLi1EiiLNS28_9ScaleType4KindE0ELNS_15FloatRoundStyleE2EiEENS1_15EpilogueDefaultEEEEEvvEEEEvNT_6ParamsE:
[----:B------:R-:W-:Y:S01]  /*0000*/  LDC R1, c[0x0][0x28] ;  /* 0x00000a00ff017b82 */ /* 0x000fe20000000800 */
[----:B------:R-:W0:Y:S01]  /*0010*/  S2R R0, SR_TID.X ;  /* 0x0000000000007919 */ /* 0x000e220000002100 */
[----:B------:R-:W-:Y:S01]  /*0020*/  ELECT P0, URZ, PT ;  /* 0x00000000003f782f */ /* 0x000fe20003800000 */
[----:B------:R-:W-:Y:S01]  /*0030*/  BSSY B0, `(.L_x_0) ;  /* 0x0000012000007945 */ /* 0x000fe20003800000 */
[--C-:B0-----:R-:W-:Y:S02]  /*0040*/  SHF.R.U32.HI R2, RZ, 0x5, R0.reuse ;  /* 0x00000005ff027819 */ /* 0x101fe40000011600 */
[----:B------:R-:W-:-:S03]  /*0050*/  SHF.R.U32.HI R8, RZ, 0x7, R0 ;  /* 0x00000007ff087819 */ /* 0x000fc60000011600 */
[----:B------:R-:W0:Y:S04]  /*0060*/  SHFL.IDX PT, R9, R2, RZ, 0x1f ;  /* 0x00001fff02097589 */ /* 0x000e2800000e0000 */
[----:B------:R1:W2:Y:S01]  /*0070*/  SHFL.IDX PT, R3, R8, RZ, 0x1f ;  /* 0x00001fff08037589 */ /* 0x0002a200000e0000 */
[----:B0-----:R-:W-:-:S13]  /*0080*/  ISETP.NE.OR P0, PT, R9, RZ, !P0 ;  /* 0x000000ff0900720c */ /* 0x001fda0004705670 */
[----:B-12---:R-:W-:Y:S05]  /*0090*/  @P0 BRA `(.L_x_1) ;  /* 0x00000000002c0947 */ /* 0x006fea0003800000 */
[----:B------:R-:W-:Y:S02]  /*00a0*/  ULDC.64 UR4, c[0x0][0x198] ;  /* 0x0000660000047ab9 */ /* 0x000fe40000000a00 */
[----:B------:R-:W-:Y:S02]  /*00b0*/  UIADD3 UR6, UP0, UR4, 0xf0, URZ ;  /* 0x000000f004067890 */ /* 0x000fe4000ff1e03f */
[----:B------:R-:W-:Y:S02]  /*00c0*/  UIADD3 UR8, UP1, UR4, 0x1f0, URZ ;  /* 0x000001f004087890 */ /* 0x000fe4000ff3e03f */
[----:B------:R-:W-:Y:S02]  /*00d0*/  UIADD3 UR4, UP2, UR4, 0x2f0, URZ ;  /* 0x000002f004047890 */ /* 0x000fe4000ff5e03f */
[----:B------:R-:W-:Y:S02]  /*00e0*/  UIADD3.X UR7, URZ, UR5, URZ, UP0, !UPT ;  /* 0x000000053f077290 */ /* 0x000fe400087fe43f */
[----:B------:R-:W-:-:S02]  /*00f0*/  UIADD3.X UR9, URZ, UR5, URZ, UP1, !UPT ;  /* 0x000000053f097290 */ /* 0x000fc40008ffe43f */
[----:B------:R-:W-:-:S05]  /*0100*/  UIADD3.X UR5, URZ, UR5, URZ, UP2, !UPT ;  /* 0x000000053f057290 */ /* 0x000fca00097fe43f */
[----:B------:R0:W-:Y:S02]  /*0110*/  UTMACCTL.PF [UR6] ;  /* 0x00000000060079b9 */ /* 0x0001e40008040000 */
[----:B------:R0:W-:Y:S02]  /*0120*/  UTMACCTL.PF [UR8] ;  /* 0x00000000080079b9 */ /* 0x0001e40008040000 */
[----:B------:R0:W-:Y:S02]  /*0130*/  UTMACCTL.PF [UR4] ;  /* 0x00000000040079b9 */ /* 0x0001e40008040000 */
[----:B0-----:R-:W-:Y:S01]  /*0140*/  NOP ;  /* 0x0000000000007918 */ /* 0x001fe20000000000 */
.L_x_1:
[----:B------:R-:W-:Y:S05]  /*0150*/  BSYNC B0 ;  /* 0x0000000000007941 */ /* 0x000fea0003800000 */
.L_x_0:
[----:B------:R-:W0:Y:S02]  /*0160*/  SHFL.IDX PT, R4, R2, RZ, 0x1f ;  /* 0x00001fff02047589 */ /* 0x000e2400000e0000 */
[----:B0-----:R-:W-:-:S13]  /*0170*/  ISETP.NE.AND P0, PT, R4, RZ, PT ;  /* 0x000000ff0400720c */ /* 0x001fda0003f05270 */
[----:B------:R-:W-:Y:S05]  /*0180*/  @P0 BRA `(.L_x_2) ;  /* 0x0000000000cc0947 */ /* 0x000fea0003800000 */
[----:B------:R-:W-:Y:S01]  /*0190*/  ELECT P0, URZ, PT ;  /* 0x00000000003f782f */ /* 0x000fe20003800000 */
[----:B------:R-:W-:-:S12]  /*01a0*/  BSSY B0, `(.L_x_2) ;  /* 0x0000031000007945 */ /* 0x000fd80003800000 */
[----:B------:R-:W-:Y:S05]  /*01b0*/  @!P0 BRA `(.L_x_3) ;  /* 0x0000000000bc8947 */ /* 0x000fea0003800000 */
[----:B------:R-:W0:Y:S01]  /*01c0*/  S2UR UR8, SR_CgaCtaId ;  /* 0x00000000000879c3 */ /* 0x000e220000008800 */
[----:B------:R-:W-:Y:S01]  /*01d0*/  UMOV UR4, 0x400 ;  /* 0x0000040000047882 */ /* 0x000fe20000000000 */
[----:B------:R-:W-:Y:S01]  /*01e0*/  UMOV UR5, 0x1 ;  /* 0x0000000100057882 */ /* 0x000fe20000000000 */
[----:B------:R-:W-:Y:S02]  /*01f0*/  UMOV UR6, 0x4 ;  /* 0x0000000400067882 */ /* 0x000fe40000000000 */
[----:B------:R-:W-:-:S04]  /*0200*/  UIADD3 UR6, -UR6, 0x100000, URZ ;  /* 0x0010000006067890 */ /* 0x000fc8000fffe13f */
[----:B------:R-:W-:Y:S02]  /*0210*/  USHF.L.U32 UR7, UR6, 0xb, URZ ;  /* 0x0000000b06077899 */ /* 0x000fe4000800063f */
[----:B------:R-:W-:Y:S02]  /*0220*/  USHF.L.U32 UR6, UR6, 0x1, URZ ;  /* 0x0000000106067899 */ /* 0x000fe4000800063f */
[----:B0-----:R-:W-:Y:S02]  /*0230*/  ULEA UR8, UR8, UR4, 0x18 ;  /* 0x0000000408087291 */ /* 0x001fe4000f8ec03f */
[----:B------:R-:W-:-:S04]  /*0240*/  UIADD3 UR4, -UR5, 0x100000, URZ ;  /* 0x0010000005047890 */ /* 0x000fc8000fffe13f */
[----:B------:R-:W-:Y:S02]  /*0250*/  USHF.L.U32 UR5, UR4, 0xb, URZ ;  /* 0x0000000b04057899 */ /* 0x000fe4000800063f */
[----:B------:R-:W-:Y:S01]  /*0260*/  USHF.L.U32 UR4, UR4, 0x1, URZ ;  /* 0x0000000104047899 */ /* 0x000fe2000800063f */
[----:B------:R-:W0:Y:S11]  /*0270*/  FENCE.VIEW.ASYNC.S ;  /* 0x00000000000073c6 */ /* 0x000e360000000000 */
[----:B0-----:R0:W1:Y:S01]  /*0280*/  SYNCS.EXCH.64 URZ, [UR8], UR4 ;  /* 0x00000004083f75b2 */ /* 0x0010620008000100 */
[----:B------:R0:W2:Y:S01]  /*0290*/  SYNCS.EXCH.64 URZ, [UR8+0x88], UR6 ;  /* 0x00008806083f75b2 */ /* 0x0000a20008000100 */
[----:B------:R0:W3:Y:S01]  /*02a0*/  SYNCS.EXCH.64 URZ, [UR8+0x8], UR4 ;  /* 0x00000804083f75b2 */ /* 0x0000e20008000100 */
[----:B------:R0:W4:Y:S01]  /*02b0*/  SYNCS.EXCH.64 URZ, [UR8+0x90], UR6 ;  /* 0x00009006083f75b2 */ /* 0x0001220008000100 */
[----:B------:R0:W0:Y:S01]  /*02c0*/  SYNCS.EXCH.64 URZ, [UR8+0x10], UR4 ;  /* 0x00001004083f75b2 */ /* 0x0000220008000100 */
        /* <DEDUP_REMOVED lines=29> */
[----:B-1234-:R-:W-:Y:S01]  /*04a0*/  NOP ;  /* 0x0000000000007918 */ /* 0x01efe20000000000 */
.L_x_3:
[----:B0-----:R-:W-:Y:S05]  /*04b0*/  BSYNC B0 ;  /* 0x0000000000007941 */ /* 0x001fea0003800000 */
.L_x_2:
[----:B------:R-:W0:Y:S01]  /*04c0*/  S2UR UR8, SR_CTAID.X ;  /* 0x00000000000879c3 */ /* 0x000e220000002500 */
[----:B------:R-:W-:Y:S01]  /*04d0*/  SHF.R.S32.HI R5, RZ, 0x1f, R0 ;  /* 0x0000001fff057819 */ /* 0x000fe20000011400 */
[----:B------:R-:W1:Y:S01]  /*04e0*/  SHFL.IDX PT, R2, R2, RZ, 0x1f ;  /* 0x00001fff02027589 */ /* 0x000e6200000e0000 */
[----:B------:R-:W-:Y:S02]  /*04f0*/  ELECT P0, URZ, PT ;  /* 0x00000000003f782f */ /* 0x000fe40003800000 */
[----:B------:R-:W-:Y:S01]  /*0500*/  SHF.R.S32.HI R13, RZ, 0x1f, R4 ;  /* 0x0000001fff0d7819 */ /* 0x000fe20000011404 */
[----:B------:R-:W-:Y:S01]  /*0510*/  ULDC UR4, c[0x0][0x150] ;  /* 0x0000540000047ab9 */ /* 0x000fe20000000800 */
[----:B------:R-:W-:Y:S01]  /*0520*/  LEA.HI R5, R5, R0, RZ, 0x7 ;  /* 0x0000000005057211 */ /* 0x000fe200078f38ff */
[----:B------:R-:W2:Y:S01]  /*0530*/  S2R R10, SR_CTAID.Y ;  /* 0x00000000000a7919 */ /* 0x000ea20000002600 */
[----:B------:R-:W3:Y:S01]  /*0540*/  LDC R14, c[0x0][0x144] ;  /* 0x00005100ff0e7b82 */ /* 0x000ee20000000800 */
[----:B------:R-:W-:Y:S01]  /*0550*/  LEA.HI R13, R13, R4, RZ, 0x2 ;  /* 0x000000040d0d7211 */ /* 0x000fe200078f10ff */
[----:B------:R-:W-:Y:S01]  /*0560*/  VIADD R18, R3, 0xffffffff ;  /* 0xffffffff03127836 */ /* 0x000fe20000000000 */
[----:B------:R-:W-:Y:S01]  /*0570*/  LOP3.LUT R5, R5, 0xffffff80, RZ, 0xc0, !PT ;  /* 0xffffff8005057812 */ /* 0x000fe200078ec0ff */
[----:B------:R-:W-:Y:S01]  /*0580*/  NOP ;  /* 0x0000000000007918 */ /* 0x000fe20000000000 */
[----:B------:R-:W-:Y:S01]  /*0590*/  LOP3.LUT R13, R13, 0x3ffffffc, RZ, 0xc0, !PT ;  /* 0x3ffffffc0d0d7812 */ /* 0x000fe200078ec0ff */
[----:B------:R-:W-:Y:S01]  /*05a0*/  NOP ;  /* 0x0000000000007918 */ /* 0x000fe20000000000 */
[----:B------:R-:W-:Y:S01]  /*05b0*/  ISETP.GE.U32.AND P5, PT, R18, 0x2, PT ;  /* 0x000000021200780c */ /* 0x000fe20003fa6070 */
[----:B------:R-:W-:Y:S01]  /*05c0*/  IMAD.IADD R5, R0, 0x1, -R5 ;  /* 0x0000000100057824 */ /* 0x000fe200078e0a05 */
[----:B------:R-:W4:Y:S01]  /*05d0*/  LDC R16, c[0x0][0x140] ;  /* 0x00005000ff107b82 */ /* 0x000f220000000800 */
[----:B------:R-:W-:Y:S01]  /*05e0*/  IMAD.IADD R4, R4, 0x1, -R13 ;  /* 0x0000000104047824 */ /* 0x000fe200078e0a0d */
[----:B------:R-:W-:-:S02]  /*05f0*/  ISETP.NE.AND P2, PT, R3, RZ, PT ;  /* 0x000000ff0300720c */ /* 0x000fc40003f45270 */
[----:B------:R-:W-:Y:S02]  /*0600*/  SHF.R.S32.HI R6, RZ, 0x1f, R5 ;  /* 0x0000001fff067819 */ /* 0x000fe40000011405 */
[----:B------:R-:W-:Y:S02]  /*0610*/  LOP3.LUT P6, RZ, R5, 0x7, RZ, 0xc0, !PT ;  /* 0x0000000705ff7812 */ /* 0x000fe400078cc0ff */
[----:B0-----:R-:W-:Y:S02]  /*0620*/  I2FP.F32.U32 R7, UR8 ;  /* 0x0000000800077c45 */ /* 0x001fe40008201000 */
[----:B------:R-:W-:Y:S02]  /*0630*/  LEA.HI R6, R6, R5, RZ, 0x3 ;  /* 0x0000000506067211 */ /* 0x000fe400078f18ff */
[----:B-1----:R-:W-:Y:S01]  /*0640*/  ISETP.NE.OR P0, PT, R2, RZ, !P0 ;  /* 0x000000ff0200720c */ /* 0x002fe20004705670 */
[----:B------:R-:W-:Y:S01]  /*0650*/  FMUL R12, R7, UR4 ;  /* 0x00000004070c7c20 */ /* 0x000fe20008400000 */
[--C-:B------:R-:W-:Y:S01]  /*0660*/  SHF.R.S32.HI R2, RZ, 0x3, R6.reuse ;  /* 0x00000003ff027819 */ /* 0x100fe20000011406 */
[----:B------:R-:W-:Y:S01]  /*0670*/  ULDC UR4, c[0x0][0x154] ;  /* 0x0000550000047ab9 */ /* 0x000fe20000000800 */
[----:B------:R-:W-:-:S03]  /*0680*/  SHF.R.S32.HI R7, RZ, 0x1f, R6 ;  /* 0x0000001fff077819 */ /* 0x000fc60000011406 */
[----:B------:R-:W0:Y:S01]  /*0690*/  F2I.U32.TRUNC.NTZ R12, R12 ;  /* 0x0000000c000c7305 */ /* 0x000e22000020f000 */
[----:B------:R-:W-:Y:S02]  /*06a0*/  LEA.HI R7, R7, R2, RZ, 0x2 ;  /* 0x0000000207077211 */ /* 0x000fe400078f10ff */
[----:B--2---:R-:W-:Y:S02]  /*06b0*/  I2FP.F32.U32 R6, R10 ;  /* 0x0000000a00067245 */ /* 0x004fe40000201000 */
[----:B------:R-:W-:Y:S01]  /*06c0*/  LOP3.LUT R7, R7, 0xfffffffc, RZ, 0xc0, !PT ;  /* 0xfffffffc07077812 */ /* 0x000fe200078ec0ff */
[----:B------:R-:W-:Y:S01]  /*06d0*/  VOTEU.ALL UP0, P0 ;  /* 0x00000000003f7886 */ /* 0x000fe20000000000 */
[----:B----4-:R-:W-:Y:S01]  /*06e0*/  ISETP.EQ.U32.AND P1, PT, R16, 0x1, PT ;  /* 0x000000011000780c */ /* 0x010fe20003f22070 */
[----:B------:R-:W-:Y:S01]  /*06f0*/  FMUL R6, R6, UR4 ;  /* 0x0000000406067c20 */ /* 0x000fe20008400000 */
[----:B------:R-:W-:Y:S01]  /*0700*/  UMOV UR4, 0x20 ;  /* 0x0000002000047882 */ /* 0x000fe20000000000 */
[----:B------:R-:W-:Y:S01]  /*0710*/  IMAD.IADD R7, R2, 0x1, -R7 ;  /* 0x0000000102077824 */ /* 0x000fe200078e0a07 */
[----:B------:R-:W1:Y:S01]  /*0720*/  @!UP0 S2UR UR7, SR_CgaCtaId ;  /* 0x00000000000789c3 */ /* 0x000e620000008800 */
[----:B------:R-:W-:Y:S01]  /*0730*/  SHF.R.S32.HI R2, RZ, 0x1f, R9 ;  /* 0x0000001fff027819 */ /* 0x000fe20000011409 */
[----:B------:R-:W-:Y:S01]  /*0740*/  @!UP0 UMOV UR6, 0x400 ;  /* 0x0000040000068882 */ /* 0x000fe20000000000 */
[----:B------:R-:W-:Y:S01]  /*0750*/  IMAD R7, R4, 0x4, R7 ;  /* 0x0000000404077824 */ /* 0x000fe200078e0207 */
[----:B------:R-:W2:Y:S01]  /*0760*/  F2I.U32.TRUNC.NTZ R6, R6 ;  /* 0x0000000600067305 */ /* 0x000ea2000020f000 */
[----:B0-----:R-:W-:Y:S01]  /*0770*/  IMAD.MOV R13, RZ, RZ, -R12 ;  /* 0x000000ffff0d7224 */ /* 0x001fe200078e0a0c */
[----:B------:R-:W-:Y:S01]  /*0780*/  LEA.HI R2, R2, R9, RZ, 0x2 ;  /* 0x0000000902027211 */ /* 0x000fe200078f10ff */
[----:B------:R-:W-:-:S04]  /*0790*/  @!UP0 UIADD3 UR4, -UR4, 0x100000, URZ ;  /* 0x0010000004048890 */ /* 0x000fc8000fffe13f */
[----:B------:R-:W-:Y:S02]  /*07a0*/  @!UP0 USHF.L.U32 UR5, UR4, 0xb, URZ ;  /* 0x0000000b04058899 */ /* 0x000fe4000800063f */
[----:B------:R-:W-:Y:S01]  /*07b0*/  @!UP0 USHF.L.U32 UR4, UR4, 0x1, URZ ;  /* 0x0000000104048899 */ /* 0x000fe2000800063f */
[----:B------:R-:W-:Y:S01]  /*07c0*/  LEA.HI R4, R7, R7, RZ, 0x1 ;  /* 0x0000000707047211 */ /* 0x000fe200078f08ff */
[----:B---3--:R-:W-:Y:S01]  /*07d0*/  IMAD R12, R14, R13, UR8 ;  /* 0x000000080e0c7e24 */ /* 0x008fe2000f8e020d */
[----:B------:R-:W-:Y:S01]  /*07e0*/  LOP3.LUT R2, R2, 0xfffffffc, RZ, 0xc0, !PT ;  /* 0xfffffffc02027812 */ /* 0x000fe200078ec0ff */
[----:B------:R-:W0:Y:S01]  /*07f0*/  LDC R13, c[0x0][0x148] ;  /* 0x00005200ff0d7b82 */ /* 0x000e220000000800 */
[----:B------:R-:W-:Y:S01]  /*0800*/  LOP3.LUT R4, R4, 0xfffffffe, RZ, 0xc0, !PT ;  /* 0xfffffffe04047812 */ /* 0x000fe200078ec0ff */
[----:B------:R-:W-:Y:S02]  /*0810*/  VOTEU.ALL UP1, P0 ;  /* 0x00000000003f7886 */ /* 0x000fe40000020000 */
[----:B------:R-:W-:-:S02]  /*0820*/  IMAD.IADD R9, R9, 0x1, -R2 ;  /* 0x0000000109097824 */ /* 0x000fc400078e0a02 */
[C---:B------:R-:W-:Y:S02]  /*0830*/  IMAD.IADD R15, R7.reuse, 0x1, -R4 ;  /* 0x00000001070f7824 */ /* 0x040fe400078e0a04 */
[----:B------:R-:W-:Y:S01]  /*0840*/  IMAD.SHL.U32 R4, R7, 0x4, RZ ;  /* 0x0000000407047824 */ /* 0x000fe200078e00ff */
[----:B------:R-:W-:Y:S01]  /*0850*/  ISETP.NE.AND P4, PT, R9, 0x3, PT ;  /* 0x000000030900780c */ /* 0x000fe20003f85270 */
[----:B--2---:R-:W-:Y:S01]  /*0860*/  IMAD.MOV R22, RZ, RZ, -R6 ;  /* 0x000000ffff167224 */ /* 0x004fe200078e0a06 */
[----:B------:R-:W-:Y:S01]  /*0870*/  ISETP.NE.AND P3, PT, R15, R12, PT ;  /* 0x0000000c0f00720c */ /* 0x000fe20003f65270 */
[----:B------:R-:W-:Y:S01]  /*0880*/  IMAD.MOV.U32 R6, RZ, RZ, 0x1 ;  /* 0x00000001ff067424 */ /* 0x000fe200078e00ff */
[----:B-1----:R-:W-:Y:S01]  /*0890*/  @!UP0 ULEA UR6, UR7, UR6, 0x18 ;  /* 0x0000000607068291 */ /* 0x002fe2000f8ec03f */
[----:B------:R-:W-:Y:S01]  /*08a0*/  LOP3.LUT R7, R7, 0xc, R4, 0x78, !PT ;  /* 0x0000000c07077812 */ /* 0x000fe200078e7804 */
[----:B------:R-:W-:Y:S01]  /*08b0*/  VOTEU.ALL UP0, P0 ;  /* 0x00000000003f7886 */ /* 0x000fe20000000000 */
[----:B------:R-:W-:-:S04]  /*08c0*/  ISETP.EQ.OR P0, PT, R9, RZ, !P4 ;  /* 0x000000ff0900720c */ /* 0x000fc80006702670 */
[----:B------:R-:W-:-:S04]  /*08d0*/  ISETP.EQ.AND P0, PT, R3, RZ, P0 ;  /* 0x000000ff0300720c */ /* 0x000fc80000702270 */
[----:B------:R-:W-:Y:S01]  /*08e0*/  @P3 LEA.HI R2, R7, R7, RZ, 0x1 ;  /* 0x0000000707023211 */ /* 0x000fe200078f08ff */
[----:B0-----:R-:W-:Y:S01]  /*08f0*/  IMAD R15, R13, R22, R10 ;  /* 0x000000160d0f7224 */ /* 0x001fe200078e020a */
[----:B------:R-:W-:Y:S01]  /*0900*/  SEL R4, RZ, 0x1, !P0 ;  /* 0x00000001ff047807 */ /* 0x000fe20004000000 */
[----:B------:R-:W0:Y:S02]  /*0910*/  FENCE.VIEW.ASYNC.S ;  /* 0x00000000000073c6 */ /* 0x000e240000000000 */
[----:B0-----:R0:W1:Y:S01]  /*0920*/  @!UP0 SYNCS.EXCH.64 URZ, [UR6+0x120], UR4 ;  /* 0x00012004063f85b2 */ /* 0x0010620008000100 */
[----:B------:R-:W-:Y:S02]  /*0930*/  @P3 SHF.R.S32.HI R2, RZ, 0x1, R2 ;  /* 0x00000001ff023819 */ /* 0x000fe40000011402 */
[----:B------:R-:W-:Y:S02]  /*0940*/  ISETP.LT.U32.AND P0, PT, R7, 0x2, !P6 ;  /* 0x000000020700780c */ /* 0x000fe40007701070 */
[----:B------:R-:W-:-:S02]  /*0950*/  @P3 ISETP.NE.AND P4, PT, R2, R15, PT ;  /* 0x0000000f0200320c */ /* 0x000fc40003f85270 */
[----:B------:R-:W-:Y:S02]  /*0960*/  SEL R4, R4, 0x2, P5 ;  /* 0x0000000204047807 */ /* 0x000fe40002800000 */
[----:B------:R-:W-:Y:S02]  /*0970*/  SEL R5, RZ, 0x1, !P0 ;  /* 0x00000001ff057807 */ /* 0x000fe40004000000 */
[----:B------:R-:W-:Y:S01]  /*0980*/  @P3 SEL R6, RZ, 0x1, P4 ;  /* 0x00000001ff063807 */ /* 0x000fe20002000000 */
[----:B------:R0:W2:Y:S01]  /*0990*/  @!UP1 SYNCS.EXCH.64 URZ, [UR6+0x128], UR4 ;  /* 0x00012804063f95b2 */ /* 0x0000a20008000100 */
[----:B------:R-:W-:Y:S01]  /*09a0*/  NOP ;  /* 0x0000000000007918 */ /* 0x000fe20000000000 */
[----:B------:R-:W-:Y:S05]  /*09b0*/  @!P1 BRA `(.L_x_4) ;  /* 0x0000000000089947 */ /* 0x000fea0003800000 */
[----:B-12---:R-:W-:Y:S01]  /*09c0*/  UCGABAR_ARV ;  /* 0x00000000000079c7 */ /* 0x006fe20008000000 */
[----:B------:R-:W-:Y:S05]  /*09d0*/  BRA `(.L_x_5) ;  /* 0x0000000000047947 */ /* 0x000fea0003800000 */
.L_x_4:
[----:B-12---:R-:W-:Y:S01]  /*09e0*/  NOP ;  /* 0x0000000000007918 */ /* 0x006fe20000000000 */
.L_x_5:
[----:B------:R-:W1:Y:S01]  /*09f0*/  LDC R2, c[0x0][0x75c] ;  /* 0x0001d700ff027b82 */ /* 0x000e620000000800 */
[----:B------:R-:W-:Y:S01]  /*0a00*/  IMAD.MOV.U32 R3, RZ, RZ, RZ ;  /* 0x000000ffff037224 */ /* 0x000fe200078e00ff */
[----:B-1----:R-:W-:Y:S01]  /*0a10*/  ISETP.NE.AND P3, PT, R2, 0x1, PT ;  /* 0x000000010200780c */ /* 0x002fe20003f65270 */
[----:B------:R-:W-:-:S12]  /*0a20*/  IMAD.U32 R2, RZ, RZ, UR8 ;  /* 0x00000008ff027e24 */ /* 0x000fd8000f8e00ff */
[----:B------:R-:W1:Y:S01]  /*0a30*/  @P3 LDC R17, c[0x0][0x10] ;  /* 0x00000400ff113b82 */ /* 0x000e620000000800 */
[----:B------:R-:W-:Y:S02]  /*0a40*/  @P3 IMAD.MOV.U32 R11, RZ, RZ, RZ ;  /* 0x000000ffff0b3224 */ /* 0x000fe400078e00ff */
[----:B------:R-:W-:-:S05]  /*0a50*/  @P3 IMAD.MOV.U32 R19, RZ, RZ, RZ ;  /* 0x000000ffff133224 */ /* 0x000fca00078e00ff */
[----:B------:R-:W2:Y:S01]  /*0a60*/  @!P3 LDC R15, c[0x0][0xc] ;  /* 0x00000300ff0fbb82 */ /* 0x000ea20000000800 */
[----:B-1----:R-:W-:-:S04]  /*0a70*/  @P3 IMAD.WIDE.U32 R16, R17, UR8, R10 ;  /* 0x0000000811103c25 */ /* 0x002fc8000f8e000a */
[----:B--2---:R-:W-:-:S04]  /*0a80*/  @!P3 IMAD.WIDE.U32 R14, R10, R15, R2 ;  /* 0x0000000f0a0eb225 */ /* 0x004fc800078e0002 */
[----:B------:R-:W-:Y:S02]  /*0a90*/  @P3 IMAD.MOV.U32 R2, RZ, RZ, R16 ;  /* 0x000000ffff023224 */ /* 0x000fe400078e0010 */
[----:B------:R-:W-:Y:S02]  /*0aa0*/  @P3 IMAD.IADD R3, R17, 0x1, R19 ;  /* 0x0000000111033824 */ /* 0x000fe400078e0213 */
[----:B------:R-:W-:Y:S02]  /*0ab0*/  @!P3 IMAD.MOV.U32 R2, RZ, RZ, R14 ;  /* 0x000000ffff02b224 */ /* 0x000fe400078e000e */
[----:B------:R-:W-:Y:S01]  /*0ac0*/  @!P3 IMAD.MOV.U32 R3, RZ, RZ, R15 ;  /* 0x000000ffff03b224 */ /* 0x000fe200078e000f */
[----:B------:R-:W-:Y:S06]  /*0ad0*/  @!P1 BRA `(.L_x_6) ;  /* 0x00000000000c9947 */ /* 0x000fec0003800000 */
[----:B------:R-:W-:Y:S01]  /*0ae0*/  UCGABAR_WAIT ;  /* 0x0000000000007dc7 */ /* 0x000fe20008000000 */
[----:B------:R-:W-:Y:S01]  /*0af0*/  CCTL.IVALL ;  /* 0x00000000ff00798f */ /* 0x000fe20002000000 */
[----:B------:R-:W-:Y:S05]  /*0b00*/  BRA `(.L_x_7) ;  /* 0x0000000000047947 */ /* 0x000fea0003800000 */
.L_x_6:
[----:B------:R-:W-:Y:S06]  /*0b10*/  BAR.SYNC.DEFER_BLOCKING 0x0 ;  /* 0x0000000000007b1d */ /* 0x000fec0000010000 */
.L_x_7:
[----:B------:R-:W-:Y:S05]  /*0b20*/  @!P2 BRA `(.L_x_8) ;  /* 0x0000006000d4a947 */ /* 0x000fea0003800000 */
[----:B------:R-:W-:-:S13]  /*0b30*/  ISETP.GT.U32.AND P0, PT, R18, 0x1, PT ;  /* 0x000000011200780c */ /* 0x000fda0003f04070 */
[----:B0-----:R-:W-:Y:S05]  /*0b40*/  @P0 EXIT ;  /* 0x000000000000094d */ /* 0x001fea0003800000 */
[----:B------:R-:W-:Y:S01]  /*0b50*/  ULDC.64 UR4, c[0x0][0x750] ;  /* 0x0001d40000047ab9 */ /* 0x000fe20000000a00 */
[----:B------:R-:W-:Y:S01]  /*0b60*/  PRMT R15, RZ, 0x7610, R15 ;  /* 0x00007610ff0f7816 */ /* 0x000fe2000000000f */
[----:B------:R-:W-:Y:S01]  /*0b70*/  IMAD.MOV.U32 R16, RZ, RZ, -0x1 ;  /* 0xffffffffff107424 */ /* 0x000fe200078e00ff */
[----:B------:R-:W-:Y:S01]  /*0b80*/  ISETP.GE.U32.AND P0, PT, R2, UR4, PT ;  /* 0x0000000402007c0c */ /* 0x000fe2000bf06070 */
[----:B------:R-:W-:Y:S02]  /*0b90*/  IMAD.MOV.U32 R20, RZ, RZ, -0x1 ;  /* 0xffffffffff147424 */ /* 0x000fe400078e00ff */
[----:B------:R-:W-:Y:S01]  /*0ba0*/  IMAD.MOV.U32 R14, RZ, RZ, -0x1 ;  /* 0xffffffffff0e7424 */ /* 0x000fe200078e00ff */
[----:B------:R-:W-:-:S13]  /*0bb0*/  ISETP.GE.U32.AND.EX P0, PT, R3, UR5, PT, P0 ;  /* 0x0000000503007c0c */ /* 0x000fda000bf06100 */
[----:B------:R-:W-:Y:S05]  /*0bc0*/  @P0 BRA `(.L_x_9) ;  /* 0x0000000400280947 */ /* 0x000fea0003800000 */
[----:B------:R-:W0:Y:S01]  /*0bd0*/  LDC.64 R24, c[0x0][0x728] ;  /* 0x0001ca00ff187b82 */ /* 0x000e220000000a00 */
[----:B------:R-:W-:Y:S02]  /*0be0*/  IMAD.MOV.U32 R14, RZ, RZ, R2 ;  /* 0x000000ffff0e7224 */ /* 0x000fe400078e0002 */
[----:B------:R-:W-:-:S05]  /*0bf0*/  IMAD.MOV.U32 R15, RZ, RZ, R3 ;  /* 0x000000ffff0f7224 */ /* 0x000fca00078e0003 */
[----:B------:R-:W1:Y:S08]  /*0c00*/  LDC R20, c[0x0][0x730] ;  /* 0x0001cc00ff147b82 */ /* 0x000e700000000800 */
[----:B------:R-:W2:Y:S01]  /*0c10*/  LDC.64 R26, c[0x0][0x720] ;  /* 0x0001c800ff1a7b82 */ /* 0x000ea20000000a00 */
[----:B0-----:R-:W-:-:S04]  /*0c20*/  ISETP.NE.U32.AND P0, PT, R24, RZ, PT ;  /* 0x000000ff1800720c */ /* 0x001fc80003f05070 */
[----:B------:R-:W-:-:S13]  /*0c30*/  ISETP.NE.AND.EX P0, PT, R25, RZ, PT, P0 ;  /* 0x000000ff1900720c */ /* 0x000fda0003f05300 */
[----:B-12---:R-:W-:Y:S05]  /*0c40*/  @!P0 BRA `(.L_x_10) ;  /* 0x0000000000288947 */ /* 0x006fea0003800000 */
[----:B------:R-:W0:Y:S02]  /*0c50*/  LDC R9, c[0x0][0x734] ;  /* 0x0001cd00ff097b82 */ /* 0x000e240000000800 */
[----:B0-----:R-:W-:-:S05]  /*0c60*/  IADD3 R9, P0, R2, R9, RZ ;  /* 0x0000000902097210 */ /* 0x001fca0007f1e0ff */
[----:B------:R-:W-:-:S04]  /*0c70*/  IMAD.X R21, RZ, RZ, R3, P0 ;  /* 0x000000ffff157224 */ /* 0x000fc800000e0603 */
[----:B------:R-:W-:-:S04]  /*0c80*/  IMAD.WIDE.U32 R14, R21, R24, RZ ;  /* 0x00000018150e7225 */ /* 0x000fc800078e00ff */
[----:B------:R-:W-:-:S04]  /*0c90*/  IMAD.WIDE.U32 R16, P0, R9, R25, R14 ;  /* 0x0000001909107225 */ /* 0x000fc8000780000e */
[----:B------:R-:W-:-:S04]  /*0ca0*/  IMAD.WIDE.U32 R14, R9, R24, RZ ;  /* 0x00000018090e7225 */ /* 0x000fc800078e00ff */
[----:B------:R-:W-:Y:S01]  /*0cb0*/  IMAD.X R19, RZ, RZ, RZ, P0 ;  /* 0x000000ffff137224 */ /* 0x000fe200000e06ff */
[----:B------:R-:W-:Y:S01]  /*0cc0*/  IADD3 RZ, P0, R15, R16, RZ ;  /* 0x000000100fff7210 */ /* 0x000fe20007f1e0ff */
[----:B------:R-:W-:-:S04]  /*0cd0*/  IMAD.MOV.U32 R18, RZ, RZ, R17 ;  /* 0x000000ffff127224 */ /* 0x000fc800078e0011 */
[----:B------:R-:W-:-:S08]  /*0ce0*/  IMAD.WIDE.U32.X R14, R21, R25, R18, P0 ;  /* 0x00000019150e7225 */ /* 0x000fd000000e0412 */
.L_x_10:
[----:B------:R-:W0:Y:S01]  /*0cf0*/  LDC.64 R30, c[0x0][0x740] ;  /* 0x0001d000ff1e7b82 */ /* 0x000e220000000a00 */
[--C-:B------:R-:W-:Y:S01]  /*0d00*/  SHF.R.U64 R29, R14, R20, R15.reuse ;  /* 0x000000140e1d7219 */ /* 0x100fe2000000120f */
[----:B------:R-:W-:Y:S01]  /*0d10*/  IMAD R33, R13, R22, R10 ;  /* 0x000000160d217224 */ /* 0x000fe200078e020a */
[----:B------:R-:W-:Y:S01]  /*0d20*/  SHF.R.U32.HI R9, RZ, R20, R15 ;  /* 0x00000014ff097219 */ /* 0x000fe2000001160f */
[----:B------:R-:W-:Y:S01]  /*0d30*/  IMAD.MOV.U32 R25, RZ, RZ, 0x1 ;  /* 0x00000001ff197424 */ /* 0x000fe200078e00ff */
[----:B------:R-:W-:-:S03]  /*0d40*/  IADD3 R11, P0, RZ, -R29, RZ ;  /* 0x8000001dff0b7210 */ /* 0x000fc60007f1e0ff */
[----:B------:R-:W1:Y:S02]  /*0d50*/  LDC R24, c[0x0][0x718] ;  /* 0x0001c600ff187b82 */ /* 0x000e640000000800 */
[----:B------:R-:W-:Y:S02]  /*0d60*/  IMAD.X R9, RZ, RZ, ~R9, P0 ;  /* 0x000000ffff097224 */ /* 0x000fe400000e0e09 */
[----:B------:R-:W-:-:S04]  /*0d70*/  IMAD.WIDE.U32 R14, R11, R26, R2 ;  /* 0x0000001a0b0e7225 */ /* 0x000fc800078e0002 */
[----:B------:R-:W2:Y:S01]  /*0d80*/  LDC R20, c[0x0][0x708] ;  /* 0x0001c200ff147b82 */ /* 0x000ea20000000800 */
[----:B------:R-:W-:Y:S02]  /*0d90*/  IMAD R16, R9, R26, RZ ;  /* 0x0000001a09107224 */ /* 0x000fe400078e02ff */
[----:B------:R-:W-:Y:S02]  /*0da0*/  IMAD.MOV.U32 R9, RZ, RZ, -0x1 ;  /* 0xffffffffff097424 */ /* 0x000fe400078e00ff */
[----:B------:R-:W-:-:S03]  /*0db0*/  IMAD R11, R11, R27, R16 ;  /* 0x0000001b0b0b7224 */ /* 0x000fc600078e0210 */
[----:B------:R-:W3:Y:S01]  /*0dc0*/  LDC R28, c[0x0][0x758] ;  /* 0x0001d600ff1c7b82 */ /* 0x000ee20000000800 */
[----:B------:R-:W-:Y:S01]  /*0dd0*/  IMAD.IADD R11, R15, 0x1, R11 ;  /* 0x000000010f0b7824 */ /* 0x000fe200078e020b */
[----:B0-----:R-:W-:-:S04]  /*0de0*/  ISETP.NE.U32.AND P0, PT, R30, RZ, PT ;  /* 0x000000ff1e00720c */ /* 0x001fc80003f05070 */
[----:B------:R-:W-:Y:S02]  /*0df0*/  ISETP.NE.AND.EX P0, PT, R31, RZ, PT, P0 ;  /* 0x000000ff1f00720c */ /* 0x000fe40003f05300 */
[----:B------:R-:W0:Y:S01]  /*0e00*/  LDC R26, c[0x0][0x700] ;  /* 0x0001c000ff1a7b82 */ /* 0x000e220000000800 */
[-CC-:B-1----:R-:W-:Y:S02]  /*0e10*/  SHF.R.U64 R18, R14, R24.reuse, R11.reuse ;  /* 0x000000180e127219 */ /* 0x182fe4000000120b */
[----:B------:R-:W-:-:S05]  /*0e20*/  SHF.R.U32.HI R11, RZ, R24, R11 ;  /* 0x00000018ff0b7219 */ /* 0x000fca000001160b */
[----:B------:R-:W1:Y:S01]  /*0e30*/  LDC R21, c[0x0][0x748] ;  /* 0x0001d200ff157b82 */ /* 0x000e620000000800 */
[-CC-:B--2---:R-:W-:Y:S02]  /*0e40*/  SHF.R.U64 R24, R18, R20.reuse, R11.reuse ;  /* 0x0000001412187219 */ /* 0x184fe4000000120b */
[----:B------:R-:W-:-:S05]  /*0e50*/  SHF.R.U32.HI R11, RZ, R20, R11 ;  /* 0x00000014ff0b7219 */ /* 0x000fca000001160b */
[----:B------:R-:W2:Y:S01]  /*0e60*/  LDC R23, c[0x0][0x738] ;  /* 0x0001ce00ff177b82 */ /* 0x000ea20000000800 */
[-CC-:B---3--:R-:W-:Y:S02]  /*0e70*/  SHF.R.U64 R20, R24, R28.reuse, R11.reuse ;  /* 0x0000001c18147219 */ /* 0x188fe4000000120b */
[-C--:B------:R-:W-:Y:S02]  /*0e80*/  SHF.L.U32 R9, R9, R28.reuse, RZ ;  /* 0x0000001c09097219 */ /* 0x080fe400000006ff */
[----:B------:R-:W-:Y:S01]  /*0e90*/  SHF.R.U32.HI R11, RZ, R28, R11 ;  /* 0x0000001cff0b7219 */ /* 0x000fe2000001160b */
[----:B------:R-:W-:Y:S01]  /*0ea0*/  IMAD.MOV.U32 R10, RZ, RZ, R20 ;  /* 0x000000ffff0a7224 */ /* 0x000fe200078e0014 */
[----:B------:R-:W-:Y:S01]  /*0eb0*/  LOP3.LUT R13, RZ, R9, RZ, 0x33, !PT ;  /* 0x00000009ff0d7212 */ /* 0x000fe200078e33ff */
[----:B------:R-:W3:Y:S01]  /*0ec0*/  LDC R27, c[0x0][0x710] ;  /* 0x0001c400ff1b7b82 */ /* 0x000ee20000000800 */
[----:B------:R-:W-:Y:S05]  /*0ed0*/  @!P0 BRA `(.L_x_11) ;  /* 0x0000000000288947 */ /* 0x000fea0003800000 */
[----:B------:R-:W4:Y:S02]  /*0ee0*/  LDC R9, c[0x0][0x74c] ;  /* 0x0001d300ff097b82 */ /* 0x000f240000000800 */
[----:B----4-:R-:W-:-:S05]  /*0ef0*/  IADD3 R9, P0, R20, R9, RZ ;  /* 0x0000000914097210 */ /* 0x010fca0007f1e0ff */
        /* <DEDUP_REMOVED lines=8> */
.L_x_11:
[----:B-1----:R-:W-:Y:S01]  /*0f80*/  SHF.R.U64 R11, R10, R21, R11 ;  /* 0x000000150a0b7219 */ /* 0x002fe2000000120b */
[----:B------:R-:W-:Y:S01]  /*0f90*/  IMAD.MOV.U32 R15, RZ, RZ, 0x1 ;  /* 0x00000001ff0f7424 */ /* 0x000fe200078e00ff */
[----:B------:R-:W-:Y:S01]  /*0fa0*/  LOP3.LUT R10, R24, R13, RZ, 0xc0, !PT ;  /* 0x0000000d180a7212 */ /* 0x000fe200078ec0ff */
[----:B0-----:R-:W-:Y:S01]  /*0fb0*/  VIADD R13, R26, 0xffffffff ;  /* 0xffffffff1a0d7836 */ /* 0x001fe20000000000 */
[----:B------:R-:W-:Y:S01]  /*0fc0*/  SHF.L.U32 R9, R25, R28, RZ ;  /* 0x0000001c19097219 */ /* 0x000fe200000006ff */
[----:B------:R-:W-:Y:S01]  /*0fd0*/  IMAD.MOV R14, RZ, RZ, -R11 ;  /* 0x000000ffff0e7224 */ /* 0x000fe200078e0a0b */
[----:B------:R-:W-:Y:S02]  /*0fe0*/  SEL R12, R12, R33, !P3 ;  /* 0x000000210c0c7207 */ /* 0x000fe40005800000 */
[----:B------:R-:W-:Y:S01]  /*0ff0*/  LOP3.LUT R13, R18, R13, RZ, 0xc0, !PT ;  /* 0x0000000d120d7212 */ /* 0x000fe200078ec0ff */
[----:B------:R-:W-:Y:S02]  /*1000*/  IMAD R11, R9, R11, R10 ;  /* 0x0000000b090b7224 */ /* 0x000fe400078e020a */
[----:B--2---:R-:W-:-:S02]  /*1010*/  IMAD R9, R14, R23, R20 ;  /* 0x000000170e097224 */ /* 0x004fc400078e0214 */
[----:B---3--:R-:W-:Y:S02]  /*1020*/  IMAD R12, R11, R27, R12 ;  /* 0x0000001b0b0c7224 */ /* 0x008fe400078e020c */
[----:B------:R-:W-:Y:S02]  /*1030*/  IMAD R9, R9, R26, R13 ;  /* 0x0000001a09097224 */ /* 0x000fe400078e020d */
[----:B------:R-:W-:-:S03]  /*1040*/  IMAD.MOV.U32 R14, RZ, RZ, R29 ;  /* 0x000000ffff0e7224 */ /* 0x000fc600078e001d */
[----:B------:R-:W-:Y:S02]  /*1050*/  SEL R20, R9, R12, !P3 ;  /* 0x0000000c09147207 */ /* 0x000fe40005800000 */
[----:B------:R-:W-:-:S07]  /*1060*/  SEL R16, R12, R9, !P3 ;  /* 0x000000090c107207 */ /* 0x000fce0005800000 */
.L_x_9:
[----:B------:R-:W-:-:S08]  /*1070*/  NOP ;  /* 0x0000000000007918 */ /* 0x000fd00000000000 */
[----:B------:R-:W0:Y:S02]  /*1080*/  USETMAXREG.TRY_ALLOC.CTAPOOL UP0, 0xe8 ;  /* 0x000000e8000079c8 */ /* 0x000e240008000600 */
[----:B0-----:R-:W-:-:S13]  /*1090*/  PLOP3.LUT P0, PT, PT, PT, UP0, 0x80, 0x0 ;  /* 0x000000000000781c */ /* 0x001fda0003f0f008 */
[----:B------:R-:W-:Y:S05]  /*10a0*/  @!P0 BRA `(.L_x_9) ;  /* 0xfffffffc00f08947 */ /* 0x000fea000383ffff */
[----:B------:R-:W-:Y:S01]  /*10b0*/  ULDC.64 UR4, c[0x0][0x698] ;  /* 0x0001a60000047ab9 */ /* 0x000fe20000000a00 */
[----:B------:R-:W-:Y:S01]  /*10c0*/  ULDC.64 UR14, c[0x0][0x208] ;  /* 0x00008200000e7ab9 */ /* 0x000fe20000000a00 */
[----:B------:R-:W-:-:S04]  /*10d0*/  ISETP.NE.U32.AND P0, PT, RZ, UR4, PT ;  /* 0x00000004ff007c0c */ /* 0x000fc8000bf05070 */
[----:B------:R-:W-:-:S13]  /*10e0*/  ISETP.NE.AND.EX P0, PT, RZ, UR5, PT, P0 ;  /* 0x00000005ff007c0c */ /* 0x000fda000bf05300 */
[----:B------:R-:W-:Y:S05]  /*10f0*/  @!P0 BRA `(.L_x_12) ;  /* 0x00000000001c8947 */ /* 0x000fea0003800000 */
[----:B------:R-:W0:Y:S02]  /*1100*/  LDC.64 R10, c[0x0][0x698] ;  /* 0x0001a600ff0a7b82 */ /* 0x000e240000000a00 */
[----:B0-----:R-:W2:Y:S02]  /*1110*/  LDG.E.64 R10, desc[UR14][R10.64] ;  /* 0x0000000e0a0a7981 */ /* 0x001ea4000c1e1b00 */
[----:B--2---:R-:W-:-:S04]  /*1120*/  ISETP.NE.U32.AND P0, PT, R10, RZ, PT ;  /* 0x000000ff0a00720c */ /* 0x004fc80003f05070 */
[----:B------:R-:W-:-:S13]  /*1130*/  ISETP.NE.AND.EX P0, PT, R11, RZ, PT, P0 ;  /* 0x000000ff0b00720c */ /* 0x000fda0003f05300 */
[----:B------:R-:W-:Y:S05]  /*1140*/  @!P0 BRA `(.L_x_12) ;  /* 0x0000000000088947 */ /* 0x000fea0003800000 */
[----:B------:R0:W5:Y:S01]  /*1150*/  LD.E R9, desc[UR14][R10.64] ;  /* 0x0000000e0a097980 */ /* 0x000162000c101900 */
[----:B------:R-:W-:Y:S05]  /*1160*/  BRA `(.L_x_13) ;  /* 0x0000000000207947 */ /* 0x000fea0003800000 */
.L_x_12:
[----:B------:R-:W-:Y:S02]  /*1170*/  ULDC.64 UR4, c[0x0][0x688] ;  /* 0x0001a20000047ab9 */ /* 0x000fe40000000a00 */
[----:B------:R-:W-:-:S04]  /*1180*/  ISETP.NE.U32.AND P0, PT, RZ, UR4, PT ;  /* 0x00000004ff007c0c */ /* 0x000fc8000bf05070 */
[----:B------:R-:W-:-:S13]  /*1190*/  ISETP.NE.AND.EX P0, PT, RZ, UR5, PT, P0 ;  /* 0x00000005ff007c0c */ /* 0x000fda000bf05300 */
[----:B------:R-:W-:Y:S05]  /*11a0*/  @!P0 BRA `(.L_x_14) ;  /* 0x00000000000c8947 */ /* 0x000fea0003800000 */
[----:B------:R-:W0:Y:S02]  /*11b0*/  LDC.64 R10, c[0x0][0x688] ;  /* 0x0001a200ff0a7b82 */ /* 0x000e240000000a00 */
[----:B0-----:R1:W5:Y:S01]  /*11c0*/  LDG.E R9, desc[UR14][R10.64] ;  /* 0x0000000e0a097981 */ /* 0x001362000c1e1900 */
[----:B------:R-:W-:Y:S05]  /*11d0*/  BRA `(.L_x_13) ;  /* 0x0000000000047947 */ /* 0x000fea0003800000 */
.L_x_14:
[----:B------:R-:W2:Y:S02]  /*11e0*/  LDC R9, c[0x0][0x680] ;  /* 0x0001a000ff097b82 */ /* 0x000ea40000000800 */
.L_x_13:
[----:B------:R-:W-:Y:S02]  /*11f0*/  ULDC.64 UR4, c[0x0][0x6a0] ;  /* 0x0001a80000047ab9 */ /* 0x000fe40000000a00 */
[----:B------:R-:W-:-:S04]  /*1200*/  ISETP.NE.U32.AND P0, PT, RZ, UR4, PT ;  /* 0x00000004ff007c0c */ /* 0x000fc8000bf05070 */
[----:B------:R-:W-:-:S13]  /*1210*/  ISETP.NE.AND.EX P0, PT, RZ, UR5, PT, P0 ;  /* 0x00000005ff007c0c */ /* 0x000fda000bf05300 */
[----:B------:R-:W-:Y:S05]  /*1220*/  @!P0 BRA `(.L_x_15) ;  /* 0x00000000001c8947 */ /* 0x000fea0003800000 */
[----:B01----:R-:W0:Y:S02]  /*1230*/  LDC.64 R10, c[0x0][0x6a0] ;  /* 0x0001a800ff0a7b82 */ /* 0x003e240000000a00 */
[----:B0-----:R-:W3:Y:S02]  /*1240*/  LDG.E.64 R10, desc[UR14][R10.64] ;  /* 0x0000000e0a0a7981 */ /* 0x001ee4000c1e1b00 */
[----:B---3--:R-:W-:-:S04]  /*1250*/  ISETP.NE.U32.AND P0, PT, R10, RZ, PT ;  /* 0x000000ff0a00720c */ /* 0x008fc80003f05070 */
[----:B------:R-:W-:-:S13]  /*1260*/  ISETP.NE.AND.EX P0, PT, R11, RZ, PT, P0 ;  /* 0x000000ff0b00720c */ /* 0x000fda0003f05300 */
[----:B------:R-:W-:Y:S05]  /*1270*/  @!P0 BRA `(.L_x_15) ;  /* 0x0000000000088947 */ /* 0x000fea0003800000 */
[----:B------:R0:W5:Y:S01]  /*1280*/  LD.E R10, desc[UR14][R10.64] ;  /* 0x0000000e0a0a7980 */ /* 0x000162000c101900 */
[----:B------:R-:W-:Y:S05]  /*1290*/  BRA `(.L_x_16) ;  /* 0x0000000000207947 */ /* 0x000fea0003800000 */
.L_x_15:
[----:B------:R-:W-:Y:S02]  /*12a0*/  ULDC.64 UR4, c[0x0][0x690] ;  /* 0x0001a40000047ab9 */ /* 0x000fe40000000a00 */
[----:B------:R-:W-:-:S04]  /*12b0*/  ISETP.NE.U32.AND P0, PT, RZ, UR4, PT ;  /* 0x00000004ff007c0c */ /* 0x000fc8000bf05070 */
[----:B------:R-:W-:-:S13]  /*12c0*/  ISETP.NE.AND.EX P0, PT, RZ, UR5, PT, P0 ;  /* 0x00000005ff007c0c */ /* 0x000fda000bf05300 */
[----:B------:R-:W-:Y:S05]  /*12d0*/  @!P0 BRA `(.L_x_17) ;  /* 0x00000000000c8947 */ /* 0x000fea0003800000 */
[----:B01----:R-:W0:Y:S02]  /*12e0*/  LDC.64 R10, c[0x0][0x690] ;  /* 0x0001a400ff0a7b82 */ /* 0x003e240000000a00 */
[----:B0-----:R1:W5:Y:S01]  /*12f0*/  LDG.E R10, desc[UR14][R10.64] ;  /* 0x0000000e0a0a7981 */ /* 0x001362000c1e1900 */
[----:B------:R-:W-:Y:S05]  /*1300*/  BRA `(.L_x_16) ;  /* 0x0000000000047947 */ /* 0x000fea0003800000 */
.L_x_17:
[----:B01----:R-:W3:Y:S02]  /*1310*/  LDC R10, c[0x0][0x684] ;  /* 0x0001a100ff0a7b82 */ /* 0x003ee40000000800 */
.L_x_16:
[----:B------:R-:W-:-:S13]  /*1320*/  LOP3.LUT P0, RZ, R15, 0xff, RZ, 0xc0, !PT ;  /* 0x000000ff0fff7812 */ /* 0x000fda000780c0ff */
[----:B------:R-:W-:Y:S05]  /*1330*/  @!P0 EXIT ;  /* 0x000000000000894d */ /* 0x000fea0003800000 */
[----:B------:R-:W-:Y:S01]  /*1340*/  ULDC UR4, c[0x0][0x28c] ;  /* 0x0000a30000047ab9 */ /* 0x000fe20000000800 */
[----:B------:R-:W-:Y:S01]  /*1350*/  LOP3.LUT R94, R4, 0x1, RZ, 0xfc, !PT ;  /* 0x00000001045e7812 */ /* 0x000fe200078efcff */
[----:B------:R-:W-:-:S04]  /*1360*/  UIADD3 UR4, UR4, 0x3f, URZ ;  /* 0x0000003f04047890 */ /* 0x000fc8000fffe03f */
[----:B------:R-:W-:-:S04]  /*1370*/  USHF.R.S32.HI UR5, URZ, 0x1f, UR4 ;  /* 0x0000001f3f057899 */ /* 0x000fc80008011404 */
[----:B------:R-:W-:-:S03]  /*1380*/  ULEA.HI UR5, UR5, UR4, URZ, 0x6 ;  /* 0x0000000405057291 */ /* 0x000fc6000f8f303f */
[----:B------:R-:W-:Y:S01]  /*1390*/  UMOV UR4, URZ ;  /* 0x0000003f00047c82 */ /* 0x000fe20008000000 */
[----:B------:R-:W-:-:S03]  /*13a0*/  USHF.R.S32.HI UR6, URZ, 0x6, UR5 ;  /* 0x000000063f067899 */ /* 0x000fc60008011405 */
[----:B------:R-:W-:-:S09]  /*13b0*/  UMOV UR5, URZ ;  /* 0x0000003f00057c82 */ /* 0x000fd20008000000 */
.L_x_154:
[----:B01----:R-:W-:Y:S02]  /*13c0*/  LOP3.LUT R11, R0, 0x80, RZ, 0xc0, !PT ;  /* 0x00000080000b7812 */ /* 0x003fe400078ec0ff */
[----:B---3--:R-:W-:Y:S02]  /*13d0*/  CS2R R24, SRZ ;  /* 0x0000000000187805 */ /* 0x008fe4000001ff00 */
[----:B------:R-:W-:Y:S02]  /*13e0*/  CS2R R26, SRZ ;  /* 0x00000000001a7805 */ /* 0x000fe4000001ff00 */
[----:B------:R-:W-:Y:S02]  /*13f0*/  CS2R R28, SRZ ;  /* 0x00000000001c7805 */ /* 0x000fe4000001ff00 */
[----:B------:R-:W-:Y:S02]  /*1400*/  SHF.R.U32.HI R12, RZ, 0x7, R11 ;  /* 0x00000007ff0c7819 */ /* 0x000fe4000001160b */
[----:B------:R-:W-:-:S02]  /*1410*/  CS2R R30, SRZ ;  /* 0x00000000001e7805 */ /* 0x000fc4000001ff00 */
[----:B------:R-:W-:Y:S02]  /*1420*/  VIMNMX R11, RZ, UR6, PT ;  /* 0x00000006ff0b7c48 */ /* 0x000fe4000bfe0100 */
[----:B------:R-:W-:Y:S02]  /*1430*/  CS2R R32, SRZ ;  /* 0x0000000000207805 */ /* 0x000fe4000001ff00 */
[----:B------:R-:W-:Y:S02]  /*1440*/  CS2R R34, SRZ ;  /* 0x0000000000227805 */ /* 0x000fe4000001ff00 */
[----:B------:R-:W-:Y:S01]  /*1450*/  CS2R R36, SRZ ;  /* 0x0000000000247805 */ /* 0x000fe2000001ff00 */
[----:B------:R-:W0:Y:S01]  /*1460*/  SHFL.IDX PT, R12, R12, RZ, 0x1f ;  /* 0x00001fff0c0c7589 */ /* 0x000e2200000e0000 */
[----:B------:R-:W-:Y:S02]  /*1470*/  IADD3 R11, -R11, UR6, RZ ;  /* 0x000000060b0b7c10 */ /* 0x000fe4000fffe1ff */
[----:B------:R-:W-:-:S02]  /*1480*/  CS2R R38, SRZ ;  /* 0x0000000000267805 */ /* 0x000fc4000001ff00 */
[----:B------:R-:W-:Y:S02]  /*1490*/  CS2R R40, SRZ ;  /* 0x0000000000287805 */ /* 0x000fe4000001ff00 */
[----:B------:R-:W-:Y:S02]  /*14a0*/  CS2R R42, SRZ ;  /* 0x00000000002a7805 */ /* 0x000fe4000001ff00 */
[----:B------:R-:W-:Y:S02]  /*14b0*/  ISETP.GE.AND P0, PT, R11, 0x1, PT ;  /* 0x000000010b00780c */ /* 0x000fe40003f06270 */
[----:B------:R-:W-:Y:S02]  /*14c0*/  CS2R R44, SRZ ;  /* 0x00000000002c7805 */ /* 0x000fe4000001ff00 */
[----:B------:R-:W-:Y:S02]  /*14d0*/  CS2R R46, SRZ ;  /* 0x00000000002e7805 */ /* 0x000fe4000001ff00 */
[----:B------:R-:W-:-:S02]  /*14e0*/  CS2R R48, SRZ ;  /* 0x0000000000307805 */ /* 0x000fc4000001ff00 */
[----:B------:R-:W-:Y:S02]  /*14f0*/  CS2R R50, SRZ ;  /* 0x0000000000327805 */ /* 0x000fe4000001ff00 */
[----:B------:R-:W-:Y:S02]  /*1500*/  CS2R R52, SRZ ;  /* 0x0000000000347805 */ /* 0x000fe4000001ff00 */
[----:B------:R-:W-:Y:S02]  /*1510*/  CS2R R54, SRZ ;  /* 0x0000000000367805 */ /* 0x000fe4000001ff00 */
        /* <DEDUP_REMOVED lines=12> */
[----:B0-----:R-:W-:Y:S02]  /*15e0*/  R2UR UR7, R12 ;  /* 0x000000000c0772ca */ /* 0x001fe400000e0000 */
[----:B------:R-:W-:Y:S02]  /*15f0*/  CS2R R80, SRZ ;  /* 0x0000000000507805 */ /* 0x000fe4000001ff00 */
[----:B------:R-:W-:-:S02]  /*1600*/  CS2R R82, SRZ ;  /* 0x0000000000527805 */ /* 0x000fc4000001ff00 */
[----:B------:R-:W-:Y:S02]  /*1610*/  CS2R R84, SRZ ;  /* 0x0000000000547805 */ /* 0x000fe4000001ff00 */
[----:B------:R-:W-:Y:S01]  /*1620*/  CS2R R86, SRZ ;  /* 0x0000000000567805 */ /* 0x000fe2000001ff00 */
[----:B-----5:R-:W-:Y:S06]  /*1630*/  @!P0 BRA `(.L_x_18) ;  /* 0x0000000400188947 */ /* 0x020fec0003800000 */
[----:B------:R-:W0:Y:S01]  /*1640*/  S2UR UR10, SR_CgaCtaId ;  /* 0x00000000000a79c3 */ /* 0x000e220000008800 */
[----:B------:R-:W-:Y:S01]  /*1650*/  ULEA.HI UR8, UR7, UR7, URZ, 0x1 ;  /* 0x0000000707087291 */ /* 0x000fe2000f8f083f */
[----:B------:R-:W-:Y:S01]  /*1660*/  IMAD.U32 R17, RZ, RZ, UR4 ;  /* 0x00000004ff117e24 */ /* 0x000fe2000f8e00ff */
[----:B------:R-:W-:Y:S01]  /*1670*/  UMOV UR9, 0x400 ;  /* 0x0000040000097882 */ /* 0x000fe20000000000 */
[----:B------:R-:W-:Y:S01]  /*1680*/  IMAD.U32 R12, RZ, RZ, UR5 ;  /* 0x00000005ff0c7e24 */ /* 0x000fe2000f8e00ff */
[----:B------:R-:W-:Y:S02]  /*1690*/  ULOP3.LUT UR8, UR8, 0x1ffffe, URZ, 0xc0, !UPT ;  /* 0x001ffffe08087892 */ /* 0x000fe4000f8ec03f */
[----:B------:R-:W-:Y:S02]  /*16a0*/  UPLOP3.LUT UP0, UPT, UPT, UPT, UPT, 0x40, 0x0 ;  /* 0x000000000000789c */ /* 0x000fe40003f0e870 */
[----:B------:R-:W-:Y:S01]  /*16b0*/  UIADD3 UR8, UR7, -UR8, URZ ;  /* 0x8000000807087290 */ /* 0x000fe2000fffe03f */
[----:B------:R-:W-:Y:S01]  /*16c0*/  UMOV UR12, UR5 ;  /* 0x00000005000c7c82 */ /* 0x000fe20008000000 */
[----:B0-----:R-:W-:-:S04]  /*16d0*/  ULEA UR13, UR10, UR9, 0x18 ;  /* 0x000000090a0d7291 */ /* 0x001fc8000f8ec03f */
[----:B------:R-:W-:-:S04]  /*16e0*/  ULEA UR8, UR8, UR13, 0xb ;  /* 0x0000000d08087291 */ /* 0x000fc8000f8e583f */
[----:B------:R-:W-:-:S04]  /*16f0*/  UIADD3 UR8, UR8, 0x200, URZ ;  /* 0x0000020008087890 */ /* 0x000fc8000fffe03f */
[----:B------:R-:W-:-:S04]  /*1700*/  USHF.R.U32.HI UR8, URZ, 0x4, UR8 ;  /* 0x000000043f087899 */ /* 0x000fc80008011608 */
[----:B------:R-:W-:-:S12]  /*1710*/  ULOP3.LUT UR7, UR8, 0x3fff, URZ, 0xc0, !UPT ;  /* 0x00003fff08077892 */ /* 0x000fd8000f8ec03f */
.L_x_25:
[----:B------:R-:W-:-:S13]  /*1720*/  ISETP.NE.AND P1, PT, R94, 0x3, PT ;  /* 0x000000035e00780c */ /* 0x000fda0003f25270 */
[----:B0-----:R-:W-:Y:S05]  /*1730*/  @!P1 BRA `(.L_x_19) ;  /* 0x0000000000049947 */ /* 0x001fea0003800000 */
[----:B------:R-:W-:Y:S01]  /*1740*/  BPT.TRAP 0x1 ;  /* 0x000000040000795c */ /* 0x000fe20000300000 */
.L_x_19:
[----:B------:R-:W-:Y:S01]  /*1750*/  ULEA UR8, UR12, UR13, 0x3 ;  /* 0x0000000d0c087291 */ /* 0x000fe2000f8e183f */
[----:B------:R-:W-:-:S08]  /*1760*/  SHF.L.U32 R15, R17, 0x1f, RZ ;  /* 0x0000001f110f7819 */ /* 0x000fd000000006ff */
[----:B------:R0:W1:Y:S01]  /*1770*/  SYNCS.PHASECHK.TRANS64.TRYWAIT P0, [UR8], R15 ;  /* 0x0000000fff0075a7 */ /* 0x0000620008000148 */
[----:B------:R-:W-:Y:S05]  /*1780*/  @!P1 BRA `(.L_x_20) ;  /* 0x0000000000049947 */ /* 0x000fea0003800000 */
[----:B------:R-:W-:Y:S01]  /*1790*/  BPT.TRAP 0x1 ;  /* 0x000000040000795c */ /* 0x000fe20000300000 */
.L_x_20:
[C---:B------:R-:W-:Y:S02]  /*17a0*/  IMAD.SHL.U32 R13, R0.reuse, 0x20, RZ ;  /* 0x00000020000d7824 */ /* 0x040fe400078e00ff */
[C---:B------:R-:W-:Y:S02]  /*17b0*/  IMAD.SHL.U32 R18, R0.reuse, 0x200, RZ ;  /* 0x0000020000127824 */ /* 0x040fe400078e00ff */
[----:B------:R-:W-:Y:S01]  /*17c0*/  IMAD.SHL.U32 R22, R0, 0x10, RZ ;  /* 0x0000001000167824 */ /* 0x000fe200078e00ff */
[----:B------:R-:W-:-:S04]  /*17d0*/  LOP3.LUT R13, R13, 0x1c00, RZ, 0xc0, !PT ;  /* 0x00001c000d0d7812 */ /* 0x000fc800078ec0ff */
[----:B------:R-:W-:Y:S01]  /*17e0*/  LOP3.LUT R13, R13, 0x200, R18, 0xf8, !PT ;  /* 0x000002000d0d7812 */ /* 0x000fe200078ef812 */
[----:B------:R-:W-:-:S03]  /*17f0*/  IMAD.U32 R18, RZ, RZ, UR12 ;  /* 0x0000000cff127e24 */ /* 0x000fc6000f8e00ff */
[----:B------:R-:W-:-:S04]  /*1800*/  LOP3.LUT R13, R13, 0x1c0, R22, 0xf8, !PT ;  /* 0x000001c00d0d7812 */ /* 0x000fc800078ef816 */
[----:B------:R-:W-:-:S04]  /*1810*/  LOP3.LUT R13, R13, 0x20, R22, 0xf8, !PT ;  /* 0x000000200d0d7812 */ /* 0x000fc800078ef816 */
[----:B------:R-:W-:-:S05]  /*1820*/  SHF.R.U32.HI R13, RZ, 0x3, R13 ;  /* 0x00000003ff0d7819 */ /* 0x000fca000001160d */
[----:B------:R-:W-:Y:S01]  /*1830*/  IMAD R13, R18, 0x400, R13 ;  /* 0x00000400120d7824 */ /* 0x000fe200078e020d */
[----:B-1----:R-:W-:Y:S06]  /*1840*/  @P0 BRA `(.L_x_21) ;  /* 0x0000000000080947 */ /* 0x002fec0003800000 */
[----:B------:R-:W1:Y:S02]  /*1850*/  SYNCS.PHASECHK.TRANS64.TRYWAIT P0, [UR8], R15 ;  /* 0x0000000fff0075a7 */ /* 0x000e640008000148 */
[----:B-1----:R-:W-:Y:S05]  /*1860*/  @!P0 BRA `(.L_x_22) ;  /* 0x0000007000f48947 */ /* 0x002fea0003800000 */
.L_x_21:
[----:B------:R-:W4:Y:S01]  /*1870*/  LDS R88, [R13+UR13+0x33200] ;  /* 0x0332000d0d587984 */ /* 0x000f220008000800 */
[----:B------:R-:W-:Y:S02]  /*1880*/  UIADD3 UR8, UR13, 0x11200, URZ ;  /* 0x000112000d087890 */ /* 0x000fe4000fffe03f */
[----:B------:R-:W-:Y:S02]  /*1890*/  ULOP3.LUT UR9, UR7, 0x10000, URZ, 0xfc, !UPT ;  /* 0x0001000007097892 */ /* 0x000fe4000f8efc3f */
[----:B------:R-:W-:Y:S01]  /*18a0*/  USHF.R.U32.HI UR8, URZ, 0x4, UR8 ;  /* 0x000000043f087899 */ /* 0x000fe20008011608 */
[----:B------:R-:W-:-:S03]  /*18b0*/  UMOV UR11, 0x80000020 ;  /* 0x80000020000b7882 */ /* 0x000fc60000000000 */
[----:B------:R-:W-:-:S04]  /*18c0*/  ULOP3.LUT UR8, UR8, 0x3fff, URZ, 0xc0, !UPT ;  /* 0x00003fff08087892 */ /* 0x000fc8000f8ec03f */
[----:B------:R-:W-:Y:S02]  /*18d0*/  ULOP3.LUT UR10, UR8, 0x10000, URZ, 0xfc, !UPT ;  /* 0x00010000080a7892 */ /* 0x000fe4000f8efc3f */
[----:B------:R-:W-:Y:S02]  /*18e0*/  ULEA UR8, UR12, UR9, 0x8 ;  /* 0x000000090c087291 */ /* 0x000fe4000f8e403f */
[----:B------:R-:W-:Y:S01]  /*18f0*/  ULEA UR10, UR12, UR10, 0x9 ;  /* 0x0000000a0c0a7291 */ /* 0x000fe2000f8e483f */
[----:B------:R-:W-:Y:S01]  /*1900*/  UMOV UR9, 0xc0000010 ;  /* 0xc000001000097882 */ /* 0x000fe20000000000 */
[----:B----4-:R-:W-:-:S07]  /*1910*/  WARPGROUP.ARRIVE ;  /* 0x00000000000079c5 */ /* 0x010fce0000000000 */
[----:B------:R-:W-:Y:S03]  /*1920*/  IGMMA.SP.64x128x64.S8.S8 R24, gdesc[UR8], R24, UP0, R88, gsb0 ;  /* 0x03805800081879f1 */ /* 0x000fe6000b841218 */
[----:B------:R-:W-:Y:S02]  /*1930*/  WARPGROUP.DEPBAR.LE gsb0, 0x0 ;  /* 0x00008000000079c5 */ /* 0x000fe40000010000 */
[----:B------:R-:W-:Y:S05]  /*1940*/  @!P1 BRA `(.L_x_23) ;  /* 0x0000000000049947 */ /* 0x000fea0003800000 */
[----:B------:R-:W-:Y:S01]  /*1950*/  BPT.TRAP 0x1 ;  /* 0x000000040000795c */ /* 0x000fe20000300000 */
.L_x_23:
[----:B------:R-:W-:-:S13]  /*1960*/  LOP3.LUT P0, RZ, R6, R5, RZ, 0xc0, !PT ;  /* 0x0000000506ff7212 */ /* 0x000fda000780c0ff */
[----:B------:R-:W-:-:S05]  /*1970*/  @P0 LEA R13, R12, UR13, 0x3 ;  /* 0x0000000d0c0d0c11 */ /* 0x000fca000f8e18ff */
[----:B-1----:R-:W-:-:S05]  /*1980*/  @P0 VIADD R18, R13, 0x88 ;  /* 0x000000880d120836 */ /* 0x002fca0000000000 */
[----:B------:R-:W-:-:S04]  /*1990*/  @P0 PRMT R18, R7, 0x654, R18 ;  /* 0x0000065407120816 */ /* 0x000fc80000000012 */
[----:B------:R1:W-:Y:S01]  /*19a0*/  @P0 SYNCS.ARRIVE.TRANS64.RED.A1T0 RZ, [R18+URZ], RZ ;  /* 0x000000ff12ff09a7 */ /* 0x0003e2000810043f */
[----:B------:R-:W-:-:S13]  /*19b0*/  ISETP.GT.U32.AND P0, PT, R4, 0x1, PT ;  /* 0x000000010400780c */ /* 0x000fda0003f04070 */
[----:B-1----:R-:W-:Y:S05]  /*19c0*/  @P0 BRA `(.L_x_24) ;  /* 0x0000000000040947 */ /* 0x002fea0003800000 */
[----:B------:R-:W-:Y:S01]  /*19d0*/  BPT.TRAP 0x1 ;  /* 0x000000040000795c */ /* 0x000fe20000300000 */
.L_x_24:
[----:B------:R-:W-:Y:S01]  /*19e0*/  UIADD3 UR12, UR12, 0x1, URZ ;  /* 0x000000010c0c7890 */ /* 0x000fe2000fffe03f */
[C---:B------:R-:W-:Y:S01]  /*19f0*/  ISETP.GT.AND P1, PT, R11.reuse, 0x1, PT ;  /* 0x000000010b00780c */ /* 0x040fe20003f24270 */
[----:B------:R-:W-:Y:S02]  /*1a00*/  VIADD R12, R12, 0x1 ;  /* 0x000000010c0c7836 */ /* 0x000fe40000000000 */
[----:B------:R-:W-:Y:S01]  /*1a10*/  UISETP.NE.AND UP0, UPT, UR12, 0x11, UPT ;  /* 0x000000110c00788c */ /* 0x000fe2000bf05270 */
[----:B------:R-:W-:Y:S02]  /*1a20*/  VIADD R11, R11, 0xffffffff ;  /* 0xffffffff0b0b7836 */ /* 0x000fe40000000000 */
[C---:B------:R-:W-:Y:S01]  /*1a30*/  ISETP.NE.AND P0, PT, R12.reuse, 0x11, PT ;  /* 0x000000110c00780c */ /* 0x040fe20003f05270 */
[----:B------:R-:W-:Y:S02]  /*1a40*/  USEL UR8, URZ, 0x1, UP0 ;  /* 0x000000013f087887 */ /* 0x000fe40008000000 */
[----:B------:R-:W-:Y:S01]  /*1a50*/  USEL UR12, UR12, URZ, UP0 ;  /* 0x0000003f0c0c7287 */ /* 0x000fe20008000000 */
[----:B------:R-:W-:Y:S01]  /*1a60*/  SEL R12, R12, RZ, P0 ;  /* 0x000000ff0c0c7207 */ /* 0x000fe20000000000 */
[----:B------:R-:W-:-:S02]  /*1a70*/  UPLOP3.LUT UP0, UPT, UPT, UPT, UPT, 0x80, 0x0 ;  /* 0x000000000000789c */ /* 0x000fc40003f0f070 */
[----:B------:R-:W-:Y:S01]  /*1a80*/  LOP3.LUT R17, R17, UR8, RZ, 0x3c, !PT ;  /* 0x0000000811117c12 */ /* 0x000fe2000f8e3cff */
[----:B------:R-:W-:Y:S08]  /*1a90*/  @P1 BRA `(.L_x_25) ;  /* 0xfffffffc00201947 */ /* 0x000ff0000383ffff */
.L_x_18:
[----:B------:R-:W1:Y:S01]  /*1aa0*/  LDC R21, c[0x0][0x288] ;  /* 0x0000a200ff157b82 */ /* 0x000e620000000800 */
[----:B------:R-:W-:Y:S01]  /*1ab0*/  LOP3.LUT R11, R0, 0x60, RZ, 0xc0, !PT ;  /* 0x00000060000b7812 */ /* 0x000fe200078ec0ff */
[----:B------:R-:W-:Y:S01]  /*1ac0*/  IMAD.SHL.U32 R22, R20, 0x80, RZ ;  /* 0x0000008014167824 */ /* 0x000fe200078e00ff */
[--C-:B------:R-:W-:Y:S01]  /*1ad0*/  SHF.R.U32.HI R12, RZ, 0x2, R0.reuse ;  /* 0x00000002ff0c7819 */ /* 0x100fe20000011600 */
[----:B------:R-:W-:Y:S01]  /*1ae0*/  UIADD3 UR5, UR6, UR5, URZ ;  /* 0x0000000506057290 */ /* 0x000fe2000fffe03f */
[----:B------:R-:W-:Y:S01]  /*1af0*/  SHF.R.U32.HI R11, RZ, 0x5, R11 ;  /* 0x00000005ff0b7819 */ /* 0x000fe2000001160b */
[----:B------:R-:W-:Y:S01]  /*1b00*/  ULDC UR12, c[0x0][0x284] ;  /* 0x0000a100000c7ab9 */ /* 0x000fe20000000800 */
[----:B------:R-:W-:Y:S01]  /*1b10*/  LOP3.LUT R12, R12, 0x7, RZ, 0xc0, !PT ;  /* 0x000000070c0c7812 */ /* 0x000fe200078ec0ff */
[----:B------:R-:W-:Y:S01]  /*1b20*/  UISETP.GT.U32.AND UP0, UPT, UR5, 0x10, UPT ;  /* 0x000000100500788c */ /* 0x000fe2000bf04070 */
[----:B------:R-:W-:Y:S01]  /*1b30*/  SHF.R.U32.HI R18, RZ, 0x1, R0 ;  /* 0x00000001ff127819 */ /* 0x000fe20000011600 */
[----:B------:R-:W-:Y:S01]  /*1b40*/  IMAD.SHL.U32 R13, R11, 0x10, RZ ;  /* 0x000000100b0d7824 */ /* 0x000fe200078e00ff */
[----:B------:R-:W-:Y:S01]  /*1b50*/  SHF.R.S32.HI R23, RZ, 0x1f, R14 ;  /* 0x0000001fff177819 */ /* 0x000fe2000001140e */
[----:B------:R-:W-:Y:S01]  /*1b60*/  UISETP.LT.U32.AND UP0, UPT, UR6, 0x11, UP0 ;  /* 0x000000110600788c */ /* 0x000fe20008701070 */
[----:B------:R-:W-:-:S02]  /*1b70*/  WARPGROUP.DEPBAR.LE gsb0, 0x0 ;  /* 0x00008000000079c5 */ /* 0x000fc40000010000 */
[--C-:B------:R-:W-:Y:S01]  /*1b80*/  LOP3.LUT R13, R13, 0xfffffff0, R12.reuse, 0xe2, !PT ;  /* 0xfffffff00d0d7812 */ /* 0x100fe200078ee20c */
[----:B------:R-:W-:Y:S01]  /*1b90*/  IMAD R12, R11, -0x10, -R12 ;  /* 0xfffffff00b0c7824 */ /* 0x000fe200078e0a0c */
[----:B------:R-:W-:Y:S01]  /*1ba0*/  LOP3.LUT R11, R8, 0x1, RZ, 0xc0, !PT ;  /* 0x00000001080b7812 */ /* 0x000fe200078ec0ff */
[----:B------:R-:W-:Y:S01]  /*1bb0*/  UISETP.GE.U32.AND UP1, UPT, UR6, 0x11, UPT ;  /* 0x000000110600788c */ /* 0x000fe2000bf26070 */
[----:B------:R-:W-:Y:S01]  /*1bc0*/  LOP3.LUT R13, R13, 0x40, R18, 0xf8, !PT ;  /* 0x000000400d0d7812 */ /* 0x000fe200078ef812 */
[----:B------:R-:W-:Y:S01]  /*1bd0*/  IMAD.SHL.U32 R18, R16, 0x80, RZ ;  /* 0x0000008010127824 */ /* 0x000fe200078e00ff */
[----:B------:R-:W-:Y:S01]  /*1be0*/  ULDC.64 UR10, c[0x0][0x6d0] ;  /* 0x0001b400000a7ab9 */ /* 0x000fe20000000a00 */
[----:B------:R-:W-:Y:S01]  /*1bf0*/  UIMAD.WIDE.U32 UR8, UR5, -0xf0f0f0f, URZ ;  /* 0xf0f0f0f1050878a5 */ /* 0x000fe2000f8e003f */
[----:B0-----:R-:W-:Y:S01]  /*1c00*/  IMAD R15, R11, -0x40, R12 ;  /* 0xffffffc00b0f7824 */ /* 0x001fe200078e020c */
[----:B-1----:R-:W-:Y:S01]  /*1c10*/  ISETP.GE.AND P0, PT, R22, R21, PT ;  /* 0x000000151600720c */ /* 0x002fe20003f06270 */
[----:B------:R-:W-:Y:S01]  /*1c20*/  USEL UR7, URZ, 0x1, !UP0 ;  /* 0x000000013f077887 */ /* 0x000fe2000c000000 */
[----:B------:R-:W-:Y:S01]  /*1c30*/  LOP3.LUT R16, R13, R18, RZ, 0xfc, !PT ;  /* 0x000000120d107212 */ /* 0x000fe200078efcff */
[----:B------:R-:W-:Y:S01]  /*1c40*/  IMAD R13, R23, UR10, RZ ;  /* 0x0000000a170d7c24 */ /* 0x000fe2000f8e02ff */
[----:B------:R-:W-:Y:S01]  /*1c50*/  ISETP.GE.OR P0, PT, R18, UR12, P0 ;  /* 0x0000000c12007c0c */ /* 0x000fe20008706670 */
[----:B------:R-:W-:Y:S01]  /*1c60*/  USHF.R.U32.HI UR8, URZ, 0x4, UR9 ;  /* 0x000000043f087899 */ /* 0x000fe20008011609 */
[--C-:B------:R-:W-:Y:S01]  /*1c70*/  SHF.R.S32.HI R17, RZ, 0x1f, R16.reuse ;  /* 0x0000001fff117819 */ /* 0x100fe20000011410 */
[----:B------:R-:W-:Y:S01]  /*1c80*/  ULOP3.LUT UR4, UR4, UR7, URZ, 0x3c, !UPT ;  /* 0x0000000704047292 */ /* 0x000fe2000f8e3c3f */
[----:B------:R-:W-:Y:S01]  /*1c90*/  LOP3.LUT R11, R0, 0x3, RZ, 0xc0, !PT ;  /* 0x00000003000b7812 */ /* 0x000fe200078ec0ff */
[C---:B------:R-:W-:Y:S01]  /*1ca0*/  IMAD R19, R14.reuse, UR11, R13 ;  /* 0x0000000b0e137c24 */ /* 0x040fe2000f8e020d */
[----:B------:R-:W-:Y:S01]  /*1cb0*/  UIMAD UR5, UR8, -0x11, UR5 ;  /* 0xffffffef080578a4 */ /* 0x000fe2000f8e0205 */
[----:B------:R-:W-:Y:S01]  /*1cc0*/  IMAD.WIDE.U32 R12, R14, UR10, R16 ;  /* 0x0000000a0e0c7c25 */ /* 0x000fe2000f8e0010 */
[----:B------:R-:W-:-:S03]  /*1cd0*/  @UP1 ULOP3.LUT UR4, UR4, 0x1, UR8, 0x78, !UPT ;  /* 0x0000000104041892 */ /* 0x000fc6000f8e7808 */
[----:B------:R-:W-:Y:S01]  /*1ce0*/  IMAD R21, R11, -0x2, R21 ;  /* 0xfffffffe0b157824 */ /* 0x000fe200078e0215 */
[----:B------:R-:W-:Y:S01]  /*1cf0*/  IADD3 R11, -R18, UR12, R15 ;  /* 0x0000000c120b7c10 */ /* 0x000fe2000fffe10f */
[----:B------:R-:W-:Y:S02]  /*1d00*/  IMAD.IADD R19, R13, 0x1, R19 ;  /* 0x000000010d137824 */ /* 0x000fe400078e0213 */
[----:B------:R-:W-:Y:S02]  /*1d10*/  IMAD.MOV.U32 R18, RZ, RZ, R12 ;  /* 0x000000ffff127224 */ /* 0x000fe400078e000c */
[----:B------:R-:W-:Y:S02]  /*1d20*/  IMAD.IADD R13, R21, 0x1, -R22 ;  /* 0x00000001150d7824 */ /* 0x000fe400078e0a16 */
[----:B------:R-:W-:Y:S01]  /*1d30*/  IMAD.MOV.U32 R12, RZ, RZ, -0x1 ;  /* 0xffffffffff0c7424 */ /* 0x000fe200078e00ff */
[----:B------:R-:W-:Y:S06]  /*1d40*/  @P0 BRA `(.L_x_26) ;  /* 0x0000004800a00947 */ /* 0x000fec0003800000 */
[----:B------:R-:W0:Y:S01]  /*1d50*/  LDC.64 R98, c[0x0][0x6c8] ;  /* 0x0001b200ff627b82 */ /* 0x000e220000000a00 */
[----:B---3-5:R-:W-:Y:S01]  /*1d60*/  ISETP.NE.AND P1, PT, R10, RZ, PT ;  /* 0x000000ff0a00720c */ /* 0x028fe20003f25270 */
[----:B------:R-:W-:Y:S01]  /*1d70*/  IMAD.WIDE R20, R20, 0x80, RZ ;  /* 0x0000008014147825 */ /* 0x000fe200078e02ff */
[----:B------:R-:W-:Y:S01]  /*1d80*/  ISETP.GT.AND P0, PT, R13, RZ, PT ;  /* 0x000000ff0d00720c */ /* 0x000fe20003f04270 */
[----:B------:R-:W-:Y:S02]  /*1d90*/  BSSY B0, `(.L_x_26) ;  /* 0x00004a3000007945 */ /* 0x000fe40003800000 */
[----:B------:R-:W-:Y:S01]  /*1da0*/  IMAD.SHL.U32 R15, R0, 0x2, RZ ;  /* 0x00000002000f7824 */ /* 0x000fe200078e00ff */
[----:B------:R-:W-:-:S04]  /*1db0*/  ISETP.GT.AND P5, PT, R11, RZ, P0 ;  /* 0x000000ff0b00720c */ /* 0x000fc800007a4270 */
[----:B------:R-:W-:Y:S01]  /*1dc0*/  LOP3.LUT R101, R20, 0x6, R15, 0xf8, !PT ;  /* 0x0000000614657812 */ /* 0x000fe200078ef80f */
[----:B0-----:R-:W-:-:S04]  /*1dd0*/  IMAD R22, R21, R98, RZ ;  /* 0x0000006215167224 */ /* 0x001fc800078e02ff */
[----:B------:R-:W-:-:S04]  /*1de0*/  IMAD.WIDE.U32 R90, R101, R98, R18 ;  /* 0x00000062655a7225 */ /* 0x000fc800078e0012 */
[----:B------:R-:W-:-:S04]  /*1df0*/  IMAD R15, R101, R99, R22 ;  /* 0x00000063650f7224 */ /* 0x000fc800078e0216 */
[----:B------:R-:W-:Y:S01]  /*1e00*/  IMAD.IADD R103, R91, 0x1, R15 ;  /* 0x000000015b677824 */ /* 0x000fe200078e020f */
[----:B------:R-:W-:Y:S06]  /*1e10*/  @!P1 BRA `(.L_x_27) ;  /* 0x0000003000ec9947 */ /* 0x000fec0003800000 */
[----:B------:R-:W-:Y:S01]  /*1e20*/  ULDC.64 UR8, c[0x0][0x6b8] ;  /* 0x0001ae0000087ab9 */ /* 0x000fe20000000a00 */
[----:B------:R-:W-:Y:S01]  /*1e30*/  ULDC.64 UR12, c[0x0][0x6b0] ;  /* 0x0001ac00000c7ab9 */ /* 0x000fe20000000a00 */
[----:B------:R-:W-:Y:S01]  /*1e40*/  IMAD R15, R23, UR8, RZ ;  /* 0x00000008170f7c24 */ /* 0x000fe2000f8e02ff */
[----:B------:R-:W-:Y:S01]  /*1e50*/  ULDC.64 UR16, c[0x0][0x6a8] ;  /* 0x0001aa0000107ab9 */ /* 0x000fe20000000a00 */
[----:B------:R-:W-:Y:S01]  /*1e60*/  IMAD R20, R21, UR12, RZ ;  /* 0x0000000c15147c24 */ /* 0x000fe2000f8e02ff */
[----:B------:R-:W0:Y:S01]  /*1e70*/  LDC.64 R88, c[0x0][0x6b0] ;  /* 0x0001ac00ff587b82 */ /* 0x000e220000000a00 */
[----:B------:R-:W-:Y:S01]  /*1e80*/  IMAD.WIDE.U32 R92, R14, UR8, R16 ;  /* 0x000000080e5c7c25 */ /* 0x000fe2000f8e0010 */
[----:B------:R-:W-:-:S03]  /*1e90*/  ULDC.64 UR10, c[0x0][0x6c0] ;  /* 0x0001b000000a7ab9 */ /* 0x000fc60000000a00 */
[----:B------:R-:W-:Y:S02]  /*1ea0*/  IMAD R95, R14, UR9, R15 ;  /* 0x000000090e5f7c24 */ /* 0x000fe4000f8e020f */
[----:B------:R-:W-:Y:S02]  /*1eb0*/  IMAD R97, R101, UR13, R20 ;  /* 0x0000000d65617c24 */ /* 0x000fe4000f8e0214 */
[----:B------:R-:W-:Y:S02]  /*1ec0*/  IMAD.IADD R21, R93, 0x1, R95 ;  /* 0x000000015d157824 */ /* 0x000fe400078e025f */
[----:B------:R-:W-:-:S04]  /*1ed0*/  IMAD.MOV.U32 R20, RZ, RZ, R92 ;  /* 0x000000ffff147224 */ /* 0x000fc800078e005c */
[----:B------:R-:W-:-:S04]  /*1ee0*/  IMAD.WIDE.U32 R18, R101, UR12, R20 ;  /* 0x0000000c65127c25 */ /* 0x000fc8000f8e0014 */
[----:B------:R-:W-:Y:S01]  /*1ef0*/  IMAD.IADD R15, R19, 0x1, R97 ;  /* 0x00000001130f7824 */ /* 0x000fe200078e0261 */
[----:B------:R-:W-:-:S04]  /*1f00*/  LEA R22, P1, R18, UR16, 0x2 ;  /* 0x0000001012167c11 */ /* 0x000fc8000f8210ff */
[----:B------:R-:W-:-:S05]  /*1f10*/  LEA.HI.X R23, R18, UR17, R15, 0x2, P1 ;  /* 0x0000001112177c11 */ /* 0x000fca00088f140f */
[----:B------:R-:W3:Y:S01]  /*1f20*/  @P5 LDG.E.LTC128B R15, desc[UR14][R22.64] ;  /* 0x0000000e160f5981 */ /* 0x000ee2000c1e1920 */
[C---:B------:R-:W-:Y:S01]  /*1f30*/  LEA R18, P1, R90.reuse, UR10, 0x2 ;  /* 0x0000000a5a127c11 */ /* 0x040fe2000f8210ff */
[----:B0-----:R-:W-:Y:S01]  /*1f40*/  IMAD.WIDE.U32 R88, R101, UR12, R88 ;  /* 0x0000000c65587c25 */ /* 0x001fe2000f8e0058 */
[----:B------:R-:W-:Y:S01]  /*1f50*/  BSSY B1, `(.L_x_28) ;  /* 0x0000014000017945 */ /* 0x000fe20003800000 */
[----:B------:R-:W-:Y:S02]  /*1f60*/  ISETP.GT.AND P0, PT, R11, 0x8, P0 ;  /* 0x000000080b00780c */ /* 0x000fe40000704270 */
[----:B------:R-:W-:Y:S01]  /*1f70*/  LEA.HI.X R19, R90, UR11, R103, 0x2, P1 ;  /* 0x0000000b5a137c11 */ /* 0x000fe200088f1467 */
[----:B------:R-:W-:Y:S01]  /*1f80*/  IMAD.WIDE.U32 R90, R101, UR12, R16 ;  /* 0x0000000c655a7c25 */ /* 0x000fe2000f8e0010 */
[----:B------:R-:W-:Y:S02]  /*1f90*/  ISETP.GT.AND P1, PT, R13, 0x1, PT ;  /* 0x000000010d00780c */ /* 0x000fe40003f24270 */
[-C--:B------:R-:W-:Y:S01]  /*1fa0*/  IADD3 R93, P2, R92, R88.reuse, RZ ;  /* 0x000000585c5d7210 */ /* 0x080fe20007f5e0ff */
[C---:B------:R-:W-:Y:S01]  /*1fb0*/  IMAD.IADD R101, R97.reuse, 0x1, R89 ;  /* 0x0000000161657824 */ /* 0x040fe200078e0259 */
[----:B------:R-:W-:Y:S01]  /*1fc0*/  IADD3 R92, P4, R16, R88, RZ ;  /* 0x00000058105c7210 */ /* 0x000fe20007f9e0ff */
[----:B------:R-:W-:Y:S01]  /*1fd0*/  IMAD.IADD R91, R97, 0x1, R91 ;  /* 0x00000001615b7824 */ /* 0x000fe200078e025b */
[----:B------:R-:W-:Y:S01]  /*1fe0*/  LEA R88, P6, R98, R18, 0x2 ;  /* 0x0000001262587211 */ /* 0x000fe200078c10ff */
[----:B------:R-:W-:-:S04]  /*1ff0*/  IMAD.WIDE.U32 R90, R14, UR8, R90 ;  /* 0x000000080e5a7c25 */ /* 0x000fc8000f8e005a */
[----:B---3--:R-:W-:-:S04]  /*2000*/  IMAD R20, R15, R10, RZ ;  /* 0x0000000a0f147224 */ /* 0x008fc800078e02ff */
[----:B--2---:R-:W-:Y:S02]  /*2010*/  IMAD R103, R24, R9, R20 ;  /* 0x0000000918677224 */ /* 0x004fe400078e0214 */
[----:B------:R-:W-:Y:S01]  /*2020*/  IMAD.X R24, R101, 0x1, R21, P2 ;  /* 0x0000000165187824 */ /* 0x000fe200010e0615 */
[----:B------:R-:W-:Y:S02]  /*2030*/  LEA R20, P2, R93, UR16, 0x2 ;  /* 0x000000105d147c11 */ /* 0x000fe4000f8410ff */
[----:B------:R0:W-:Y:S01]  /*2040*/  @P5 STG.E desc[UR14][R18.64], R103 ;  /* 0x0000006712005986 */ /* 0x0001e2000c10190e */
[----:B------:R-:W-:Y:S02]  /*2050*/  ISETP.GT.AND P5, PT, R11, RZ, P1 ;  /* 0x000000ff0b00720c */ /* 0x000fe40000fa4270 */
[----:B------:R-:W-:-:S11]  /*2060*/  LEA.HI.X R21, R93, UR17, R24, 0x2, P2 ;  /* 0x000000115d157c11 */ /* 0x000fd600090f1418 */
[----:B0-----:R-:W-:Y:S05]  /*2070*/  @!P5 BRA `(.L_x_29) ;  /* 0x000000000004d947 */ /* 0x001fea0003800000 */
[----:B------:R0:W5:Y:S02]  /*2080*/  LDG.E.LTC128B R15, desc[UR14][R20.64] ;  /* 0x0000000e140f7981 */ /* 0x000164000c1e1920 */
.L_x_29:
[----:B------:R-:W-:Y:S05]  /*2090*/  BSYNC B1 ;  /* 0x0000000000017941 */ /* 0x000fea0003800000 */
.L_x_28:
[----:B-----5:R-:W-:Y:S01]  /*20a0*/  IMAD R16, R15, R10, RZ ;  /* 0x0000000a0f107224 */ /* 0x020fe200078e02ff */
[----:B------:R-:W-:Y:S01]  /*20b0*/  LEA.HI.X R89, R98, R19, R99, 0x2, P6 ;  /* 0x0000001362597211 */ /* 0x000fe200030f1463 */
[----:B------:R-:W-:Y:S01]  /*20c0*/  IMAD.IADD R91, R95, 0x1, R91 ;  /* 0x000000015f5b7824 */ /* 0x000fe200078e025b */
[C---:B------:R-:W-:Y:S01]  /*20d0*/  LEA R24, P2, R90.reuse, UR16, 0x2 ;  /* 0x000000105a187c11 */ /* 0x040fe2000f8410ff */
[----:B------:R-:W-:Y:S01]  /*20e0*/  IMAD R97, R25, R9, R16 ;  /* 0x0000000919617224 */ /* 0x000fe200078e0210 */
[----:B------:R-:W-:Y:S01]  /*20f0*/  BSSY B1, `(.L_x_30) ;  /* 0x0000007000017945 */ /* 0x000fe20003800000 */
[----:B------:R-:W-:Y:S01]  /*2100*/  IMAD.X R93, R17, 0x1, R101, P4 ;  /* 0x00000001115d7824 */ /* 0x000fe200020e0665 */
[----:B------:R-:W-:Y:S01]  /*2110*/  LEA.HI.X R25, R90, UR17, R91, 0x2, P2 ;  /* 0x000000115a197c11 */ /* 0x000fe200090f145b */
[----:B------:R-:W-:Y:S01]  /*2120*/  IMAD.MOV.U32 R91, RZ, RZ, R15 ;  /* 0x000000ffff5b7224 */ /* 0x000fe200078e000f */
[----:B------:R1:W-:Y:S01]  /*2130*/  @P5 STG.E desc[UR14][R88.64], R97 ;  /* 0x0000006158005986 */ /* 0x0003e2000c10190e */
[----:B------:R-:W-:Y:S06]  /*2140*/  @!P0 BRA `(.L_x_31) ;  /* 0x0000000000048947 */ /* 0x000fec0003800000 */
[----:B------:R2:W5:Y:S02]  /*2150*/  LDG.E.LTC128B R91, desc[UR14][R24.64+0x20] ;  /* 0x0000200e185b7981 */ /* 0x000564000c1e1920 */
.L_x_31:
[----:B------:R-:W-:Y:S05]  /*2160*/  BSYNC B1 ;  /* 0x0000000000017941 */ /* 0x000fea0003800000 */
.L_x_30:
[----:B-----5:R-:W-:Y:S01]  /*2170*/  IMAD R16, R91, R10, RZ ;  /* 0x0000000a5b107224 */ /* 0x020fe200078e02ff */
[----:B------:R-:W-:Y:S01]  /*2180*/  ISETP.GT.AND P1, PT, R11, 0x8, P1 ;  /* 0x000000080b00780c */ /* 0x000fe20000f24270 */
[----:B------:R-:W-:Y:S01]  /*2190*/  IMAD.WIDE.U32 R14, R14, UR8, R92 ;  /* 0x000000080e0e7c25 */ /* 0x000fe2000f8e005c */
[----:B------:R-:W-:Y:S01]  /*21a0*/  ISETP.GT.AND P2, PT, R13, 0x8, PT ;  /* 0x000000080d00780c */ /* 0x000fe20003f44270 */
[----:B------:R-:W-:Y:S01]  /*21b0*/  USHF.L.U64.HI UR10, UR12, 0x5, UR13 ;  /* 0x000000050c0a7899 */ /* 0x000fe2000801020d */
[----:B------:R-:W-:Y:S01]  /*21c0*/  BSSY B1, `(.L_x_32) ;  /* 0x000000c000017945 */ /* 0x000fe20003800000 */
[----:B--2---:R-:W-:Y:S01]  /*21d0*/  IMAD R25, R26, R9, R16 ;  /* 0x000000091a197224 */ /* 0x004fe200078e0210 */
[----:B------:R-:W-:Y:S01]  /*21e0*/  LEA R16, P5, R14, UR16, 0x2 ;  /* 0x000000100e107c11 */ /* 0x000fe2000f8a10ff */
[----:B------:R-:W-:Y:S01]  /*21f0*/  IMAD.IADD R15, R95, 0x1, R15 ;  /* 0x000000015f0f7824 */ /* 0x000fe200078e020f */
[----:B------:R-:W-:Y:S01]  /*2200*/  USHF.L.U32 UR9, UR12, 0x5, URZ ;  /* 0x000000050c097899 */ /* 0x000fe2000800063f */
[----:B------:R-:W-:-:S03]  /*2210*/  ISETP.GT.AND P4, PT, R11, RZ, P2 ;  /* 0x000000ff0b00720c */ /* 0x000fc60001784270 */
[----:B------:R-:W-:Y:S01]  /*2220*/  LEA.HI.X R17, R14, UR17, R15, 0x2, P5 ;  /* 0x000000110e117c11 */ /* 0x000fe2000a8f140f */
[----:B------:R-:W-:Y:S02]  /*2230*/  @P0 IMAD.MOV.U32 R14, RZ, RZ, R18 ;  /* 0x000000ffff0e0224 */ /* 0x000fe400078e0012 */
[----:B------:R-:W-:-:S05]  /*2240*/  @P0 IMAD.MOV.U32 R15, RZ, RZ, R19 ;  /* 0x000000ffff0f0224 */ /* 0x000fca00078e0013 */
[----:B------:R2:W-:Y:S01]  /*2250*/  @P0 STG.E desc[UR14][R14.64+0x20], R25 ;  /* 0x000020190e000986 */ /* 0x0005e2000c10190e */
[----:B------:R-:W-:Y:S05]  /*2260*/  @!P1 BRA `(.L_x_33) ;  /* 0x0000000000049947 */ /* 0x000fea0003800000 */
[----:B------:R3:W5:Y:S02]  /*2270*/  LDG.E.LTC128B R91, desc[UR14][R16.64+0x20] ;  /* 0x0000200e105b7981 */ /* 0x000764000c1e1920 */
.L_x_33:
[----:B------:R-:W-:Y:S05]  /*2280*/  BSYNC B1 ;  /* 0x0000000000017941 */ /* 0x000fea0003800000 */
.L_x_32:
[----:B--2--5:R-:W-:Y:S01]  /*2290*/  IMAD R14, R91, R10, RZ ;  /* 0x0000000a5b0e7224 */ /* 0x024fe200078e02ff */
[----:B------:R-:W-:Y:S01]  /*22a0*/  IADD3 R24, P0, R22, UR9, RZ ;  /* 0x0000000916187c10 */ /* 0x000fe2000ff1e0ff */
[----:B------:R-:W-:Y:S02]  /*22b0*/  IMAD.MOV.U32 R95, RZ, RZ, R91 ;  /* 0x000000ffff5f7224 */ /* 0x000fe400078e005b */
[----:B------:R-:W-:Y:S01]  /*22c0*/  IMAD R93, R27, R9, R14 ;  /* 0x000000091b5d7224 */ /* 0x000fe200078e020e */
[----:B------:R-:W-:Y:S01]  /*22d0*/  IADD3.X R25, R23, UR10, RZ, P0, !PT ;  /* 0x0000000a17197c10 */ /* 0x000fe200087fe4ff */
[----:B---3--:R-:W-:Y:S02]  /*22e0*/  @P1 IMAD.MOV.U32 R16, RZ, RZ, R88 ;  /* 0x000000ffff101224 */ /* 0x008fe400078e0058 */
[----:B------:R-:W-:-:S05]  /*22f0*/  @P1 IMAD.MOV.U32 R17, RZ, RZ, R89 ;  /* 0x000000ffff111224 */ /* 0x000fca00078e0059 */
[----:B------:R2:W-:Y:S04]  /*2300*/  @P1 STG.E desc[UR14][R16.64+0x20], R93 ;  /* 0x0000205d10001986 */ /* 0x0005e8000c10190e */
[----:B------:R-:W3:Y:S01]  /*2310*/  @P4 LDG.E.LTC128B R95, desc[UR14][R24.64] ;  /* 0x0000000e185f4981 */ /* 0x000ee2000c1e1920 */
[C---:B------:R-:W-:Y:S01]  /*2320*/  IMAD.SHL.U32 R14, R98.reuse, 0x20, RZ ;  /* 0x00000020620e7824 */ /* 0x040fe200078e00ff */
[----:B------:R-:W-:Y:S01]  /*2330*/  SHF.L.U64.HI R15, R98, 0x5, R99 ;  /* 0x00000005620f7819 */ /* 0x000fe20000010263 */
[----:B------:R-:W-:Y:S01]  /*2340*/  BSSY B1, `(.L_x_34) ;  /* 0x000000c000017945 */ /* 0x000fe20003800000 */
[----:B------:R-:W-:Y:S02]  /*2350*/  ISETP.GT.AND P0, PT, R13, 0x9, PT ;  /* 0x000000090d00780c */ /* 0x000fe40003f04270 */
[----:B------:R-:W-:-:S02]  /*2360*/  IADD3 R26, P5, R14, R18, RZ ;  /* 0x000000120e1a7210 */ /* 0x000fc40007fbe0ff */
[----:B------:R-:W-:-:S03]  /*2370*/  ISETP.GT.AND P1, PT, R11, RZ, P0 ;  /* 0x000000ff0b00720c */ /* 0x000fc60000724270 */
[----:B------:R-:W-:Y:S02]  /*2380*/  IMAD.X R27, R15, 0x1, R19, P5 ;  /* 0x000000010f1b7824 */ /* 0x000fe400028e0613 */
[----:B---3--:R-:W-:-:S04]  /*2390*/  IMAD R90, R95, R10, RZ ;  /* 0x0000000a5f5a7224 */ /* 0x008fc800078e02ff */
[----:B-1----:R-:W-:Y:S01]  /*23a0*/  IMAD R97, R28, R9, R90 ;  /* 0x000000091c617224 */ /* 0x002fe200078e025a */
[----:B------:R-:W-:-:S04]  /*23b0*/  IADD3 R90, P5, R20, UR9, RZ ;  /* 0x00000009145a7c10 */ /* 0x000fc8000ffbe0ff */
[----:B------:R2:W-:Y:S01]  /*23c0*/  @P4 STG.E desc[UR14][R26.64], R97 ;  /* 0x000000611a004986 */ /* 0x0005e2000c10190e */
[----:B------:R-:W-:Y:S01]  /*23d0*/  IADD3.X R91, R21, UR10, RZ, P5, !PT ;  /* 0x0000000a155b7c10 */ /* 0x000fe2000affe4ff */
[----:B------:R-:W-:Y:S07]  /*23e0*/  @!P1 BRA `(.L_x_35) ;  /* 0x0000000000049947 */ /* 0x000fee0003800000 */
[----:B------:R1:W5:Y:S02]  /*23f0*/  LDG.E.LTC128B R95, desc[UR14][R90.64] ;  /* 0x0000000e5a5f7981 */ /* 0x000364000c1e1920 */
.L_x_35:
[----:B------:R-:W-:Y:S05]  /*2400*/  BSYNC B1 ;  /* 0x0000000000017941 */ /* 0x000fea0003800000 */
.L_x_34:
[----:B------:R-:W-:Y:S01]  /*2410*/  UIADD3 UR7, UP0, UR9, 0x20, URZ ;  /* 0x0000002009077890 */ /* 0x000fe2000ff1e03f */
[----:B------:R-:W-:Y:S01]  /*2420*/  ISETP.GT.AND P2, PT, R11, 0x8, P2 ;  /* 0x000000080b00780c */ /* 0x000fe20001744270 */
[----:B--2--5:R-:W-:Y:S01]  /*2430*/  IMAD R16, R95, R10, RZ ;  /* 0x0000000a5f107224 */ /* 0x024fe200078e02ff */
[----:B------:R-:W-:Y:S01]  /*2440*/  IADD3 R92, P4, R14, R88, RZ ;  /* 0x000000580e5c7210 */ /* 0x000fe20007f9e0ff */
[----:B------:R-:W-:Y:S02]  /*2450*/  UIADD3.X UR8, URZ, UR10, URZ, UP0, !UPT ;  /* 0x0000000a3f087290 */ /* 0x000fe400087fe43f */
[----:B------:R-:W-:Y:S01]  /*2460*/  IADD3 R22, P5, R22, UR7, RZ ;  /* 0x0000000716167c10 */ /* 0x000fe2000ffbe0ff */
[----:B------:R-:W-:Y:S02]  /*2470*/  IMAD R29, R29, R9, R16 ;  /* 0x000000091d1d7224 */ /* 0x000fe400078e0210 */
[----:B------:R-:W-:Y:S01]  /*2480*/  IMAD.X R93, R15, 0x1, R89, P4 ;  /* 0x000000010f5d7824 */ /* 0x000fe200020e0659 */
[----:B------:R-:W-:-:S04]  /*2490*/  IADD3.X R23, R23, UR8, RZ, P5, !PT ;  /* 0x0000000817177c10 */ /* 0x000fc8000affe4ff */
[----:B------:R2:W-:Y:S04]  /*24a0*/  @P1 STG.E desc[UR14][R92.64], R29 ;  /* 0x0000001d5c001986 */ /* 0x0005e8000c10190e */
[----:B------:R-:W3:Y:S01]  /*24b0*/  @P2 LDG.E.LTC128B R95, desc[UR14][R22.64] ;  /* 0x0000000e165f2981 */ /* 0x000ee2000c1e1920 */
[----:B------:R-:W-:Y:S01]  /*24c0*/  IADD3 R17, P1, R14, 0x20, RZ ;  /* 0x000000200e117810 */ /* 0x000fe20007f3e0ff */
[----:B------:R-:W-:Y:S01]  /*24d0*/  BSSY B1, `(.L_x_36) ;  /* 0x000000c000017945 */ /* 0x000fe20003800000 */
[----:B------:R-:W-:Y:S02]  /*24e0*/  ISETP.GT.AND P4, PT, R11, 0x8, P0 ;  /* 0x000000080b00780c */ /* 0x000fe40000784270 */
[----:B------:R-:W-:Y:S01]  /*24f0*/  IADD3 R18, P5, R17, R18, RZ ;  /* 0x0000001211127210 */ /* 0x000fe20007fbe0ff */
[----:B------:R-:W-:Y:S01]  /*2500*/  IMAD.X R16, RZ, RZ, R15, P1 ;  /* 0x000000ffff107224 */ /* 0x000fe200008e060f */
[----:B0-----:R-:W-:-:S03]  /*2510*/  IADD3 R20, P0, R20, UR7, RZ ;  /* 0x0000000714147c10 */ /* 0x001fc6000ff1e0ff */
[----:B------:R-:W-:Y:S01]  /*2520*/  IMAD.X R19, R16, 0x1, R19, P5 ;  /* 0x0000000110137824 */ /* 0x000fe200028e0613 */
[----:B------:R-:W-:Y:S01]  /*2530*/  IADD3.X R21, R21, UR8, RZ, P0, !PT ;  /* 0x0000000815157c10 */ /* 0x000fe200087fe4ff */
[----:B---3--:R-:W-:-:S04]  /*2540*/  IMAD R28, R95, R10, RZ ;  /* 0x0000000a5f1c7224 */ /* 0x008fc800078e02ff */
[----:B------:R-:W-:-:S05]  /*2550*/  IMAD R97, R30, R9, R28 ;  /* 0x000000091e617224 */ /* 0x000fca00078e021c */
[----:B------:R2:W-:Y:S01]  /*2560*/  @P2 STG.E desc[UR14][R18.64], R97 ;  /* 0x0000006112002986 */ /* 0x0005e2000c10190e */
[----:B------:R-:W-:Y:S05]  /*2570*/  @!P4 BRA `(.L_x_37) ;  /* 0x000000000004c947 */ /* 0x000fea0003800000 */
[----:B------:R0:W5:Y:S02]  /*2580*/  LDG.E.LTC128B R95, desc[UR14][R20.64] ;  /* 0x0000000e145f7981 */ /* 0x000164000c1e1920 */
.L_x_37:
[----:B------:R-:W-:Y:S05]  /*2590*/  BSYNC B1 ;  /* 0x0000000000017941 */ /* 0x000fea0003800000 */
.L_x_36:
[----:B--2---:R-:W-:Y:S01]  /*25a0*/  IADD3 R18, P2, R17, R88, RZ ;  /* 0x0000005811127210 */ /* 0x004fe20007f5e0ff */
[----:B0----5:R-:W-:Y:S01]  /*25b0*/  IMAD R20, R95, R10, RZ ;  /* 0x0000000a5f147224 */ /* 0x021fe200078e02ff */
[C---:B------:R-:W-:Y:S01]  /*25c0*/  ISETP.GT.AND P1, PT, R13.reuse, 0x10, PT ;  /* 0x000000100d00780c */ /* 0x040fe20003f24270 */
[----:B------:R-:W-:Y:S01]  /*25d0*/  BSSY B1, `(.L_x_38) ;  /* 0x000000b000017945 */ /* 0x000fe20003800000 */
[----:B------:R-:W-:Y:S01]  /*25e0*/  ISETP.GT.AND P0, PT, R13, 0x11, PT ;  /* 0x000000110d00780c */ /* 0x000fe20003f04270 */
[----:B------:R-:W-:Y:S01]  /*25f0*/  IMAD R31, R31, R9, R20 ;  /* 0x000000091f1f7224 */ /* 0x000fe200078e0214 */
[----:B------:R-:W-:Y:S01]  /*2600*/  ISETP.GT.AND P5, PT, R11, RZ, P1 ;  /* 0x000000ff0b00720c */ /* 0x000fe20000fa4270 */
[----:B------:R-:W-:Y:S01]  /*2610*/  IMAD.X R19, R16, 0x1, R89, P2 ;  /* 0x0000000110137824 */ /* 0x000fe200010e0659 */
[----:B------:R-:W-:Y:S02]  /*2620*/  IADD3 R20, P2, R24, UR9, RZ ;  /* 0x0000000918147c10 */ /* 0x000fe4000ff5e0ff */
[----:B------:R-:W-:-:S02]  /*2630*/  IADD3 R22, P6, R26, R14, RZ ;  /* 0x0000000e1a167210 */ /* 0x000fc40007fde0ff */
[----:B------:R0:W-:Y:S01]  /*2640*/  @P4 STG.E desc[UR14][R18.64], R31 ;  /* 0x0000001f12004986 */ /* 0x0001e2000c10190e */
[----:B------:R-:W-:-:S06]  /*2650*/  IADD3.X R21, R25, UR10, RZ, P2, !PT ;  /* 0x0000000a19157c10 */ /* 0x000fcc00097fe4ff */
[----:B------:R-:W-:Y:S05]  /*2660*/  @!P5 BRA `(.L_x_39) ;  /* 0x000000000004d947 */ /* 0x000fea0003800000 */
[----:B------:R2:W5:Y:S02]  /*2670*/  LDG.E.LTC128B R95, desc[UR14][R20.64] ;  /* 0x0000000e145f7981 */ /* 0x000564000c1e1920 */
.L_x_39:
[----:B------:R-:W-:Y:S05]  /*2680*/  BSYNC B1 ;  /* 0x0000000000017941 */ /* 0x000fea0003800000 */
.L_x_38:
[----:B0----5:R-:W-:Y:S01]  /*2690*/  IMAD R18, R95, R10, RZ ;  /* 0x0000000a5f127224 */ /* 0x021fe200078e02ff */
[----:B------:R-:W-:Y:S01]  /*26a0*/  ISETP.GT.AND P2, PT, R11, RZ, P0 ;  /* 0x000000ff0b00720c */ /* 0x000fe20000744270 */
[----:B------:R-:W-:Y:S01]  /*26b0*/  IMAD.X R23, R27, 0x1, R15, P6 ;  /* 0x000000011b177824 */ /* 0x000fe200030e060f */
[----:B------:R-:W-:Y:S01]  /*26c0*/  BSSY B1, `(.L_x_40) ;  /* 0x0000008000017945 */ /* 0x000fe20003800000 */
[----:B------:R-:W-:Y:S01]  /*26d0*/  IMAD R29, R32, R9, R18 ;  /* 0x00000009201d7224 */ /* 0x000fe200078e0212 */
[----:B------:R-:W-:Y:S02]  /*26e0*/  IADD3 R18, P6, R90, UR9, RZ ;  /* 0x000000095a127c10 */ /* 0x000fe4000ffde0ff */
[----:B------:R-:W-:Y:S02]  /*26f0*/  IADD3 R28, P4, R92, R14, RZ ;  /* 0x0000000e5c1c7210 */ /* 0x000fe40007f9e0ff */
[----:B------:R0:W-:Y:S01]  /*2700*/  @P5 STG.E desc[UR14][R22.64], R29 ;  /* 0x0000001d16005986 */ /* 0x0001e2000c10190e */
[----:B------:R-:W-:-:S04]  /*2710*/  IADD3.X R19, R91, UR10, RZ, P6, !PT ;  /* 0x0000000a5b137c10 */ /* 0x000fc8000b7fe4ff */
[----:B------:R-:W-:Y:S06]  /*2720*/  @!P2 BRA `(.L_x_41) ;  /* 0x000000000004a947 */ /* 0x000fec0003800000 */
[----:B------:R3:W5:Y:S02]  /*2730*/  LDG.E.LTC128B R95, desc[UR14][R18.64] ;  /* 0x0000000e125f7981 */ /* 0x000764000c1e1920 */
.L_x_41:
[----:B------:R-:W-:Y:S05]  /*2740*/  BSYNC B1 ;  /* 0x0000000000017941 */ /* 0x000fea0003800000 */
.L_x_40:
[----:B-----5:R-:W-:Y:S01]  /*2750*/  IMAD R30, R95, R10, RZ ;  /* 0x0000000a5f1e7224 */ /* 0x020fe200078e02ff */
[----:B------:R-:W-:Y:S01]  /*2760*/  ISETP.GT.AND P1, PT, R11, 0x8, P1 ;  /* 0x000000080b00780c */ /* 0x000fe20000f24270 */
[----:B0-----:R-:W-:Y:S01]  /*2770*/  IMAD.X R29, R93, 0x1, R15, P4 ;  /* 0x000000015d1d7824 */ /* 0x001fe200020e060f */
[----:B------:R-:W-:Y:S01]  /*2780*/  IADD3 R24, P4, R24, UR7, RZ ;  /* 0x0000000718187c10 */ /* 0x000fe2000ff9e0ff */
[----:B------:R-:W-:Y:S01]  /*2790*/  IMAD R33, R33, R9, R30 ;  /* 0x0000000921217224 */ /* 0x000fe200078e021e */
[----:B------:R-:W-:Y:S01]  /*27a0*/  BSSY B1, `(.L_x_42) ;  /* 0x0000006000017945 */ /* 0x000fe20003800000 */
[----:B------:R-:W-:Y:S02]  /*27b0*/  IADD3 R30, P5, R17, R26, RZ ;  /* 0x0000001a111e7210 */ /* 0x000fe40007fbe0ff */
[----:B------:R-:W-:Y:S01]  /*27c0*/  IADD3.X R25, R25, UR8, RZ, P4, !PT ;  /* 0x0000000819197c10 */ /* 0x000fe2000a7fe4ff */
[----:B------:R0:W-:Y:S05]  /*27d0*/  @P2 STG.E desc[UR14][R28.64], R33 ;  /* 0x000000211c002986 */ /* 0x0001ea000c10190e */
[----:B------:R-:W-:Y:S05]  /*27e0*/  @!P1 BRA `(.L_x_43) ;  /* 0x0000000000049947 */ /* 0x000fea0003800000 */
[----:B------:R4:W5:Y:S02]  /*27f0*/  LDG.E.LTC128B R95, desc[UR14][R24.64] ;  /* 0x0000000e185f7981 */ /* 0x000964000c1e1920 */
.L_x_43:
[----:B------:R-:W-:Y:S05]  /*2800*/  BSYNC B1 ;  /* 0x0000000000017941 */ /* 0x000fea0003800000 */
.L_x_42:
[----:B----45:R-:W-:Y:S01]  /*2810*/  IMAD R24, R95, R10, RZ ;  /* 0x0000000a5f187224 */ /* 0x030fe200078e02ff */
[----:B------:R-:W-:Y:S01]  /*2820*/  ISETP.GT.AND P2, PT, R11, 0x8, P0 ;  /* 0x000000080b00780c */ /* 0x000fe20000744270 */
[----:B------:R-:W-:Y:S01]  /*2830*/  IMAD.X R31, R16, 0x1, R27, P5 ;  /* 0x00000001101f7824 */ /* 0x000fe200028e061b */
[----:B------:R-:W-:Y:S01]  /*2840*/  BSSY B1, `(.L_x_44) ;  /* 0x0000007000017945 */ /* 0x000fe20003800000 */
[----:B------:R-:W-:Y:S01]  /*2850*/  IMAD R27, R34, R9, R24 ;  /* 0x00000009221b7224 */ /* 0x000fe200078e0218 */
[----:B------:R-:W-:-:S04]  /*2860*/  IADD3 R24, P0, R90, UR7, RZ ;  /* 0x000000075a187c10 */ /* 0x000fc8000ff1e0ff */
[----:B------:R4:W-:Y:S01]  /*2870*/  @P1 STG.E desc[UR14][R30.64], R27 ;  /* 0x0000001b1e001986 */ /* 0x0009e2000c10190e */
[----:B------:R-:W-:-:S04]  /*2880*/  IADD3.X R25, R91, UR8, RZ, P0, !PT ;  /* 0x000000085b197c10 */ /* 0x000fc800087fe4ff */
[----:B------:R-:W-:Y:S05]  /*2890*/  @!P2 BRA `(.L_x_45) ;  /* 0x000000000004a947 */ /* 0x000fea0003800000 */
[----:B------:R0:W5:Y:S02]  /*28a0*/  LDG.E.LTC128B R95, desc[UR14][R24.64] ;  /* 0x0000000e185f7981 */ /* 0x000164000c1e1920 */
.L_x_45:
[----:B------:R-:W-:Y:S05]  /*28b0*/  BSYNC B1 ;  /* 0x0000000000017941 */ /* 0x000fea0003800000 */
.L_x_44:
[----:B0-----:R-:W-:Y:S01]  /*28c0*/  IADD3 R24, P5, R17, R92, RZ ;  /* 0x0000005c11187210 */ /* 0x001fe20007fbe0ff */
[----:B-----5:R-:W-:Y:S01]  /*28d0*/  IMAD R26, R95, R10, RZ ;  /* 0x0000000a5f1a7224 */ /* 0x020fe200078e02ff */
[C---:B------:R-:W-:Y:S01]  /*28e0*/  ISETP.GT.AND P1, PT, R13.reuse, 0x18, PT ;  /* 0x000000180d00780c */ /* 0x040fe20003f24270 */
[----:B------:R-:W-:Y:S01]  /*28f0*/  BSSY B1, `(.L_x_46) ;  /* 0x000000b000017945 */ /* 0x000fe20003800000 */
[----:B------:R-:W-:Y:S01]  /*2900*/  ISETP.GT.AND P0, PT, R13, 0x19, PT ;  /* 0x000000190d00780c */ /* 0x000fe20003f04270 */
[----:B------:R-:W-:Y:S01]  /*2910*/  IMAD R35, R35, R9, R26 ;  /* 0x0000000923237224 */ /* 0x000fe200078e021a */
[----:B------:R-:W-:Y:S01]  /*2920*/  ISETP.GT.AND P4, PT, R11, RZ, P1 ;  /* 0x000000ff0b00720c */ /* 0x000fe20000f84270 */
[----:B------:R-:W-:Y:S01]  /*2930*/  IMAD.X R25, R16, 0x1, R93, P5 ;  /* 0x0000000110197824 */ /* 0x000fe200028e065d */
[----:B------:R-:W-:Y:S02]  /*2940*/  IADD3 R26, P6, R20, UR9, RZ ;  /* 0x00000009141a7c10 */ /* 0x000fe4000ffde0ff */
[----:B----4-:R-:W-:-:S02]  /*2950*/  IADD3 R30, P5, R22, R14, RZ ;  /* 0x0000000e161e7210 */ /* 0x010fc40007fbe0ff */
[----:B------:R0:W-:Y:S01]  /*2960*/  @P2 STG.E desc[UR14][R24.64], R35 ;  /* 0x0000002318002986 */ /* 0x0001e2000c10190e */
[----:B------:R-:W-:-:S06]  /*2970*/  IADD3.X R27, R21, UR10, RZ, P6, !PT ;  /* 0x0000000a151b7c10 */ /* 0x000fcc000b7fe4ff */
[----:B------:R-:W-:Y:S05]  /*2980*/  @!P4 BRA `(.L_x_47) ;  /* 0x000000000004c947 */ /* 0x000fea0003800000 */
[----:B------:R4:W5:Y:S02]  /*2990*/  LDG.E.LTC128B R95, desc[UR14][R26.64] ;  /* 0x0000000e1a5f7981 */ /* 0x000964000c1e1920 */
.L_x_47:
[----:B------:R-:W-:Y:S05]  /*29a0*/  BSYNC B1 ;  /* 0x0000000000017941 */ /* 0x000fea0003800000 */
.L_x_46:
        /* <DEDUP_REMOVED lines=11> */
.L_x_49:
[----:B------:R-:W-:Y:S05]  /*2a60*/  BSYNC B1 ;  /* 0x0000000000017941 */ /* 0x000fea0003800000 */
.L_x_48:
[----:B-----5:R-:W-:Y:S01]  /*2a70*/  IMAD R34, R95, R10, RZ ;  /* 0x0000000a5f227224 */ /* 0x020fe200078e02ff */
[----:B------:R-:W-:Y:S01]  /*2a80*/  ISETP.GT.AND P1, PT, R11, 0x8, P1 ;  /* 0x000000080b00780c */ /* 0x000fe20000f24270 */
[----:B0-----:R-:W-:Y:S01]  /*2a90*/  IMAD.X R33, R29, 0x1, R15, P5 ;  /* 0x000000011d217824 */ /* 0x001fe200028e060f */
[----:B--2---:R-:W-:Y:S01]  /*2aa0*/  IADD3 R20, P4, R20, UR7, RZ ;  /* 0x0000000714147c10 */ /* 0x004fe2000ff9e0ff */
[----:B------:R-:W-:Y:S01]  /*2ab0*/  IMAD R37, R37, R9, R34 ;  /* 0x0000000925257224 */ /* 0x000fe200078e0222 */
[----:B------:R-:W-:Y:S01]  /*2ac0*/  BSSY B1, `(.L_x_50) ;  /* 0x0000006000017945 */ /* 0x000fe20003800000 */
[----:B------:R-:W-:Y:S02]  /*2ad0*/  IADD3 R34, P5, R22, R17, RZ ;  /* 0x0000001116227210 */ /* 0x000fe40007fbe0ff */
[----:B------:R-:W-:Y:S01]  /*2ae0*/  IADD3.X R21, R21, UR8, RZ, P4, !PT ;  /* 0x0000000815157c10 */ /* 0x000fe2000a7fe4ff */
[----:B------:R0:W-:Y:S05]  /*2af0*/  @P2 STG.E desc[UR14][R32.64], R37 ;  /* 0x0000002520002986 */ /* 0x0001ea000c10190e */
[----:B------:R-:W-:Y:S05]  /*2b00*/  @!P1 BRA `(.L_x_51) ;  /* 0x0000000000049947 */ /* 0x000fea0003800000 */
[----:B------:R2:W5:Y:S02]  /*2b10*/  LDG.E.LTC128B R95, desc[UR14][R20.64] ;  /* 0x0000000e145f7981 */ /* 0x000564000c1e1920 */
.L_x_51:
[----:B------:R-:W-:Y:S05]  /*2b20*/  BSYNC B1 ;  /* 0x0000000000017941 */ /* 0x000fea0003800000 */
.L_x_50:
[----:B--2--5:R-:W-:Y:S01]  /*2b30*/  IMAD R20, R95, R10, RZ ;  /* 0x0000000a5f147224 */ /* 0x024fe200078e02ff */
[----:B------:R-:W-:Y:S01]  /*2b40*/  ISETP.GT.AND P2, PT, R11, 0x8, P0 ;  /* 0x000000080b00780c */ /* 0x000fe20000744270 */
[----:B------:R-:W-:Y:S01]  /*2b50*/  IMAD.X R35, R23, 0x1, R16, P5 ;  /* 0x0000000117237824 */ /* 0x000fe200028e0610 */
[----:B---3--:R-:W-:Y:S01]  /*2b60*/  IADD3 R18, P0, R18, UR7, RZ ;  /* 0x0000000712127c10 */ /* 0x008fe2000ff1e0ff */
[----:B------:R-:W-:Y:S01]  /*2b70*/  IMAD R21, R38, R9, R20 ;  /* 0x0000000926157224 */ /* 0x000fe200078e0214 */
[----:B------:R-:W-:Y:S02]  /*2b80*/  BSSY B1, `(.L_x_52) ;  /* 0x0000005000017945 */ /* 0x000fe40003800000 */
[----:B------:R-:W-:Y:S02]  /*2b90*/  IADD3.X R19, R19, UR8, RZ, P0, !PT ;  /* 0x0000000813137c10 */ /* 0x000fe400087fe4ff */
[----:B------:R2:W-:Y:S05]  /*2ba0*/  @P1 STG.E desc[UR14][R34.64], R21 ;  /* 0x0000001522001986 */ /* 0x0005ea000c10190e */
[----:B------:R-:W-:Y:S05]  /*2bb0*/  @!P2 BRA `(.L_x_53) ;  /* 0x000000000004a947 */ /* 0x000fea0003800000 */
[----:B------:R3:W5:Y:S02]  /*2bc0*/  LDG.E.LTC128B R95, desc[UR14][R18.64] ;  /* 0x0000000e125f7981 */ /* 0x000764000c1e1920 */
.L_x_53:
[----:B------:R-:W-:Y:S05]  /*2bd0*/  BSYNC B1 ;  /* 0x0000000000017941 */ /* 0x000fea0003800000 */
.L_x_52:
[----:B---3--:R-:W-:Y:S01]  /*2be0*/  IADD3 R18, P5, R28, R17, RZ ;  /* 0x000000111c127210 */ /* 0x008fe20007fbe0ff */
        /* <DEDUP_REMOVED lines=10> */
[----:B--2---:R-:W-:-:S06]  /*2c90*/  IADD3.X R21, R27, UR10, RZ, P6, !PT ;  /* 0x0000000a1b157c10 */ /* 0x004fcc000b7fe4ff */
[----:B------:R-:W-:Y:S05]  /*2ca0*/  @!P4 BRA `(.L_x_55) ;  /* 0x000000000004c947 */ /* 0x000fea0003800000 */
[----:B------:R2:W5:Y:S02]  /*2cb0*/  LDG.E.LTC128B R95, desc[UR14][R20.64] ;  /* 0x0000000e145f7981 */ /* 0x000564000c1e1920 */
.L_x_55:
[----:B------:R-:W-:Y:S05]  /*2cc0*/  BSYNC B1 ;  /* 0x0000000000017941 */ /* 0x000fea0003800000 */
.L_x_54:
[----:B---3-5:R-:W-:Y:S01]  /*2cd0*/  IMAD R18, R95, R10, RZ ;  /* 0x0000000a5f127224 */ /* 0x028fe200078e02ff */
        /* <DEDUP_REMOVED lines=10> */
.L_x_57:
[----:B------:R-:W-:Y:S05]  /*2d80*/  BSYNC B1 ;  /* 0x0000000000017941 */ /* 0x000fea0003800000 */
.L_x_56:
[----:B-----5:R-:W-:Y:S01]  /*2d90*/  IMAD R34, R95, R10, RZ ;  /* 0x0000000a5f227224 */ /* 0x020fe200078e02ff */
[----:B------:R-:W-:Y:S01]  /*2da0*/  ISETP.GT.AND P1, PT, R11, 0x8, P1 ;  /* 0x000000080b00780c */ /* 0x000fe20000f24270 */
[----:B---3--:R-:W-:Y:S01]  /*2db0*/  IMAD.X R29, R33, 0x1, R15, P5 ;  /* 0x00000001211d7824 */ /* 0x008fe200028e060f */
[----:B----4-:R-:W-:Y:S01]  /*2dc0*/  IADD3 R26, P4, R26, UR7, RZ ;  /* 0x000000071a1a7c10 */ /* 0x010fe2000ff9e0ff */
[----:B------:R-:W-:Y:S01]  /*2dd0*/  IMAD R41, R41, R9, R34 ;  /* 0x0000000929297224 */ /* 0x000fe200078e0222 */
[----:B------:R-:W-:Y:S01]  /*2de0*/  BSSY B1, `(.L_x_58) ;  /* 0x0000006000017945 */ /* 0x000fe20003800000 */
[----:B------:R-:W-:Y:S02]  /*2df0*/  IADD3 R34, P5, R30, R17, RZ ;  /* 0x000000111e227210 */ /* 0x000fe40007fbe0ff */
[----:B------:R-:W-:Y:S01]  /*2e00*/  IADD3.X R27, R27, UR8, RZ, P4, !PT ;  /* 0x000000081b1b7c10 */ /* 0x000fe2000a7fe4ff */
[----:B------:R3:W-:Y:S05]  /*2e10*/  @P2 STG.E desc[UR14][R28.64], R41 ;  /* 0x000000291c002986 */ /* 0x0007ea000c10190e */
[----:B------:R-:W-:Y:S05]  /*2e20*/  @!P1 BRA `(.L_x_59) ;  /* 0x0000000000049947 */ /* 0x000fea0003800000 */
[----:B------:R4:W5:Y:S02]  /*2e30*/  LDG.E.LTC128B R95, desc[UR14][R26.64] ;  /* 0x0000000e1a5f7981 */ /* 0x000964000c1e1920 */
.L_x_59:
[----:B------:R-:W-:Y:S05]  /*2e40*/  BSYNC B1 ;  /* 0x0000000000017941 */ /* 0x000fea0003800000 */
.L_x_58:
[----:B----45:R-:W-:Y:S01]  /*2e50*/  IMAD R26, R95, R10, RZ ;  /* 0x0000000a5f1a7224 */ /* 0x030fe200078e02ff */
[----:B------:R-:W-:Y:S01]  /*2e60*/  ISETP.GT.AND P2, PT, R11, 0x8, P0 ;  /* 0x000000080b00780c */ /* 0x000fe20000744270 */
[----:B------:R-:W-:Y:S01]  /*2e70*/  IMAD.X R35, R31, 0x1, R16, P5 ;  /* 0x000000011f237824 */ /* 0x000fe200028e0610 */
[----:B------:R-:W-:Y:S01]  /*2e80*/  IADD3 R24, P0, R24, UR7, RZ ;  /* 0x0000000718187c10 */ /* 0x000fe2000ff1e0ff */
[----:B------:R-:W-:Y:S01]  /*2e90*/  IMAD R27, R42, R9, R26 ;  /* 0x000000092a1b7224 */ /* 0x000fe200078e021a */
[----:B------:R-:W-:Y:S02]  /*2ea0*/  BSSY B1, `(.L_x_60) ;  /* 0x0000005000017945 */ /* 0x000fe40003800000 */
[----:B------:R-:W-:Y:S02]  /*2eb0*/  IADD3.X R25, R25, UR8, RZ, P0, !PT ;  /* 0x0000000819197c10 */ /* 0x000fe400087fe4ff */
[----:B------:R4:W-:Y:S05]  /*2ec0*/  @P1 STG.E desc[UR14][R34.64], R27 ;  /* 0x0000001b22001986 */ /* 0x0009ea000c10190e */
[----:B------:R-:W-:Y:S05]  /*2ed0*/  @!P2 BRA `(.L_x_61) ;  /* 0x000000000004a947 */ /* 0x000fea0003800000 */
[----:B------:R0:W5:Y:S02]  /*2ee0*/  LDG.E.LTC128B R95, desc[UR14][R24.64] ;  /* 0x0000000e185f7981 */ /* 0x000164000c1e1920 */
.L_x_61:
[----:B------:R-:W-:Y:S05]  /*2ef0*/  BSYNC B1 ;  /* 0x0000000000017941 */ /* 0x000fea0003800000 */
.L_x_60:
        /* <DEDUP_REMOVED lines=11> */
[----:B----4-:R-:W-:-:S06]  /*2fb0*/  IADD3.X R27, R21, UR10, RZ, P6, !PT ;  /* 0x0000000a151b7c10 */ /* 0x010fcc000b7fe4ff */
[----:B------:R-:W-:Y:S05]  /*2fc0*/  @!P4 BRA `(.L_x_63) ;  /* 0x000000000004c947 */ /* 0x000fea0003800000 */
[----:B------:R4:W5:Y:S02]  /*2fd0*/  LDG.E.LTC128B R95, desc[UR14][R26.64] ;  /* 0x0000000e1a5f7981 */ /* 0x000964000c1e1920 */
.L_x_63:
[----:B------:R-:W-:Y:S05]  /*2fe0*/  BSYNC B1 ;  /* 0x0000000000017941 */ /* 0x000fea0003800000 */
.L_x_62:
        /* <DEDUP_REMOVED lines=11> */
.L_x_65:
[----:B------:R-:W-:Y:S05]  /*30a0*/  BSYNC B1 ;  /* 0x0000000000017941 */ /* 0x000fea0003800000 */
.L_x_64:
        /* <DEDUP_REMOVED lines=11> */
.L_x_67:
[----:B------:R-:W-:Y:S05]  /*3160*/  BSYNC B1 ;  /* 0x0000000000017941 */ /* 0x000fea0003800000 */
.L_x_66:
[----:B--2--5:R-:W-:Y:S01]  /*3170*/  IMAD R20, R95, R10, RZ ;  /* 0x0000000a5f147224 */ /* 0x024fe200078e02ff */
        /* <DEDUP_REMOVED lines=9> */
.L_x_69:
[----:B------:R-:W-:Y:S05]  /*3210*/  BSYNC B1 ;  /* 0x0000000000017941 */ /* 0x000fea0003800000 */
.L_x_68:
        /* <DEDUP_REMOVED lines=14> */
.L_x_71:
[----:B------:R-:W-:Y:S05]  /*3300*/  BSYNC B1 ;  /* 0x0000000000017941 */ /* 0x000fea0003800000 */
.L_x_70:
[----:B0----5:R-:W-:Y:S01]  /*3310*/  IMAD R18, R95, R10, RZ ;  /* 0x0000000a5f127224 */ /* 0x021fe200078e02ff */
[----:B------:R-:W-:Y:S01]  /*3320*/  ISETP.GT.AND P2, PT, R11, RZ, P0 ;  /* 0x000000ff0b00720c */ /* 0x000fe20000744270 */
[----:B------:R-:W-:Y:S01]  /*3330*/  IMAD.X R23, R31, 0x1, R15, P5 ;  /* 0x000000011f177824 */ /* 0x000fe200028e060f */
[----:B------:R-:W-:Y:S01]  /*3340*/  BSSY B1, `(.L_x_72) ;  /* 0x0000008000017945 */ /* 0x000fe20003800000 */
[----:B---3--:R-:W-:Y:S01]  /*3350*/  IMAD R29, R48, R9, R18 ;  /* 0x00000009301d7224 */ /* 0x008fe200078e0212 */
[----:B------:R-:W-:Y:S02]  /*3360*/  IADD3 R18, P6, R24, UR9, RZ ;  /* 0x0000000918127c10 */ /* 0x000fe4000ffde0ff */
[----:B------:R-:W-:Y:S02]  /*3370*/  IADD3 R28, P5, R32, R14, RZ ;  /* 0x0000000e201c7210 */ /* 0x000fe40007fbe0ff */
[----:B------:R0:W-:Y:S01]  /*3380*/  @P4 STG.E desc[UR14][R22.64], R29 ;  /* 0x0000001d16004986 */ /* 0x0001e2000c10190e */
[----:B------:R-:W-:-:S04]  /*3390*/  IADD3.X R19, R25, UR10, RZ, P6, !PT ;  /* 0x0000000a19137c10 */ /* 0x000fc8000b7fe4ff */
[----:B------:R-:W-:Y:S06]  /*33a0*/  @!P2 BRA `(.L_x_73) ;  /* 0x000000000004a947 */ /* 0x000fec0003800000 */
[----:B------:R3:W5:Y:S02]  /*33b0*/  LDG.E.LTC128B R95, desc[UR14][R18.64] ;  /* 0x0000000e125f7981 */ /* 0x000764000c1e1920 */
.L_x_73:
[----:B------:R-:W-:Y:S05]  /*33c0*/  BSYNC B1 ;  /* 0x0000000000017941 */ /* 0x000fea0003800000 */
.L_x_72:
[----:B-----5:R-:W-:Y:S01]  /*33d0*/  IMAD R34, R95, R10, RZ ;  /* 0x0000000a5f227224 */ /* 0x020fe200078e02ff */
[----:B------:R-:W-:Y:S01]  /*33e0*/  ISETP.GT.AND P1, PT, R11, 0x8, P1 ;  /* 0x000000080b00780c */ /* 0x000fe20000f24270 */
[----:B0-----:R-:W-:Y:S01]  /*33f0*/  IMAD.X R29, R33, 0x1, R15, P5 ;  /* 0x00000001211d7824 */ /* 0x001fe200028e060f */
        /* <DEDUP_REMOVED lines=8> */
.L_x_75:
[----:B------:R-:W-:Y:S05]  /*3480*/  BSYNC B1 ;  /* 0x0000000000017941 */ /* 0x000fea0003800000 */
.L_x_74:
        /* <DEDUP_REMOVED lines=10> */
.L_x_77:
[----:B------:R-:W-:Y:S05]  /*3530*/  BSYNC B1 ;  /* 0x0000000000017941 */ /* 0x000fea0003800000 */
.L_x_76:
        /* <DEDUP_REMOVED lines=14> */
.L_x_79:
[----:B------:R-:W-:Y:S05]  /*3620*/  BSYNC B1 ;  /* 0x0000000000017941 */ /* 0x000fea0003800000 */
.L_x_78:
        /* <DEDUP_REMOVED lines=11> */
.L_x_81:
[----:B------:R-:W-:Y:S05]  /*36e0*/  BSYNC B1 ;  /* 0x0000000000017941 */ /* 0x000fea0003800000 */
.L_x_80:
        /* <DEDUP_REMOVED lines=11> */
.L_x_83:
[----:B------:R-:W-:Y:S05]  /*37a0*/  BSYNC B1 ;  /* 0x0000000000017941 */ /* 0x000fea0003800000 */
.L_x_82:
        /* <DEDUP_REMOVED lines=10> */
.L_x_85:
[----:B------:R-:W-:Y:S05]  /*3850*/  BSYNC B1 ;  /* 0x0000000000017941 */ /* 0x000fea0003800000 */
.L_x_84:
        /* <DEDUP_REMOVED lines=14> */
.L_x_87:
[----:B------:R-:W-:Y:S05]  /*3940*/  BSYNC B1 ;  /* 0x0000000000017941 */ /* 0x000fea0003800000 */
.L_x_86:
        /* <DEDUP_REMOVED lines=11> */
.L_x_89:
[----:B------:R-:W-:Y:S05]  /*3a00*/  BSYNC B1 ;  /* 0x0000000000017941 */ /* 0x000fea0003800000 */
.L_x_88:
        /* <DEDUP_REMOVED lines=11> */
.L_x_91:
[----:B------:R-:W-:Y:S05]  /*3ac0*/  BSYNC B1 ;  /* 0x0000000000017941 */ /* 0x000fea0003800000 */
.L_x_90:
        /* <DEDUP_REMOVED lines=10> */
.L_x_93:
[----:B------:R-:W-:Y:S05]  /*3b70*/  BSYNC B1 ;  /* 0x0000000000017941 */ /* 0x000fea0003800000 */
.L_x_92:
        /* <DEDUP_REMOVED lines=14> */
.L_x_95:
[----:B------:R-:W-:Y:S05]  /*3c60*/  BSYNC B1 ;  /* 0x0000000000017941 */ /* 0x000fea0003800000 */
.L_x_94:
        /* <DEDUP_REMOVED lines=11> */
.L_x_97:
[----:B------:R-:W-:Y:S05]  /*3d20*/  BSYNC B1 ;  /* 0x0000000000017941 */ /* 0x000fea0003800000 */
.L_x_96:
        /* <DEDUP_REMOVED lines=11> */
.L_x_99:
[----:B------:R-:W-:Y:S05]  /*3de0*/  BSYNC B1 ;  /* 0x0000000000017941 */ /* 0x000fea0003800000 */
.L_x_98:
        /* <DEDUP_REMOVED lines=10> */
.L_x_101:
[----:B------:R-:W-:Y:S05]  /*3e90*/  BSYNC B1 ;  /* 0x0000000000017941 */ /* 0x000fea0003800000 */
.L_x_100:
        /* <DEDUP_REMOVED lines=14> */
.L_x_103:
[----:B------:R-:W-:Y:S05]  /*3f80*/  BSYNC B1 ;  /* 0x0000000000017941 */ /* 0x000fea0003800000 */
.L_x_102:
        /* <DEDUP_REMOVED lines=11> */
.L_x_105:
[----:B------:R-:W-:Y:S05]  /*4040*/  BSYNC B1 ;  /* 0x0000000000017941 */ /* 0x000fea0003800000 */
.L_x_104:
        /* <DEDUP_REMOVED lines=11> */
.L_x_107:
[----:B------:R-:W-:Y:S05]  /*4100*/  BSYNC B1 ;  /* 0x0000000000017941 */ /* 0x000fea0003800000 */
.L_x_106:
        /* <DEDUP_REMOVED lines=10> */
.L_x_109:
[----:B------:R-:W-:Y:S05]  /*41b0*/  BSYNC B1 ;  /* 0x0000000000017941 */ /* 0x000fea0003800000 */
.L_x_108:
        /* <DEDUP_REMOVED lines=14> */
.L_x_111:
[----:B------:R-:W-:Y:S05]  /*42a0*/  BSYNC B1 ;  /* 0x0000000000017941 */ /* 0x000fea0003800000 */
.L_x_110:
        /* <DEDUP_REMOVED lines=11> */
.L_x_113:
[----:B------:R-:W-:Y:S05]  /*4360*/  BSYNC B1 ;  /* 0x0000000000017941 */ /* 0x000fea0003800000 */
.L_x_112:
        /* <DEDUP_REMOVED lines=11> */
.L_x_115:
[----:B------:R-:W-:Y:S05]  /*4420*/  BSYNC B1 ;  /* 0x0000000000017941 */ /* 0x000fea0003800000 */
.L_x_114:
        /* <DEDUP_REMOVED lines=10> */
.L_x_117:
[----:B------:R-:W-:Y:S05]  /*44d0*/  BSYNC B1 ;  /* 0x0000000000017941 */ /* 0x000fea0003800000 */
.L_x_116:
        /* <DEDUP_REMOVED lines=14> */
.L_x_119:
[----:B------:R-:W-:Y:S05]  /*45c0*/  BSYNC B1 ;  /* 0x0000000000017941 */ /* 0x000fea0003800000 */
.L_x_118:
        /* <DEDUP_REMOVED lines=11> */
.L_x_121:
[----:B------:R-:W-:Y:S05]  /*4680*/  BSYNC B1 ;  /* 0x0000000000017941 */ /* 0x000fea0003800000 */
.L_x_120:
        /* <DEDUP_REMOVED lines=11> */
.L_x_123:
[----:B------:R-:W-:Y:S05]  /*4740*/  BSYNC B1 ;  /* 0x0000000000017941 */ /* 0x000fea0003800000 */
.L_x_122:
        /* <DEDUP_REMOVED lines=10> */
.L_x_125:
[----:B------:R-:W-:Y:S05]  /*47f0*/  BSYNC B1 ;  /* 0x0000000000017941 */ /* 0x000fea0003800000 */
.L_x_124:
        /* <DEDUP_REMOVED lines=14> */
.L_x_127:
[----:B------:R-:W-:Y:S05]  /*48e0*/  BSYNC B1 ;  /* 0x0000000000017941 */ /* 0x000fea0003800000 */
.L_x_126:
        /* <DEDUP_REMOVED lines=11> */
.L_x_129:
[----:B------:R-:W-:Y:S05]  /*49a0*/  BSYNC B1 ;  /* 0x0000000000017941 */ /* 0x000fea0003800000 */
.L_x_128:
        /* <DEDUP_REMOVED lines=11> */
.L_x_131:
[----:B------:R-:W-:Y:S05]  /*4a60*/  BSYNC B1 ;  /* 0x0000000000017941 */ /* 0x000fea0003800000 */
.L_x_130:
        /* <DEDUP_REMOVED lines=10> */
.L_x_133:
[----:B------:R-:W-:Y:S05]  /*4b10*/  BSYNC B1 ;  /* 0x0000000000017941 */ /* 0x000fea0003800000 */
.L_x_132:
        /* <DEDUP_REMOVED lines=14> */
.L_x_135:
[----:B------:R-:W-:Y:S05]  /*4c00*/  BSYNC B1 ;  /* 0x0000000000017941 */ /* 0x000fea0003800000 */
.L_x_134:
[----:B0----5:R-:W-:Y:S01]  /*4c10*/  IMAD R18, R95, R10, RZ ;  /* 0x0000000a5f127224 */ /* 0x021fe200078e02ff */
[----:B------:R-:W-:Y:S01]  /*4c20*/  ISETP.GT.AND P2, PT, R11, RZ, P1 ;  /* 0x000000ff0b00720c */ /* 0x000fe20000f44270 */
        /* <DEDUP_REMOVED lines=8> */
.L_x_137:
[----:B------:R-:W-:Y:S05]  /*4cb0*/  BSYNC B1 ;  /* 0x0000000000017941 */ /* 0x000fea0003800000 */
.L_x_136:
[----:B------:R-:W-:Y:S01]  /*4cc0*/  IADD3 R18, P5, R32, R14, RZ ;  /* 0x0000000e20127210 */ /* 0x000fe20007fbe0ff */
[----:B---3-5:R-:W-:Y:S01]  /*4cd0*/  IMAD R28, R95, R10, RZ ;  /* 0x0000000a5f1c7224 */ /* 0x028fe200078e02ff */
[----:B------:R-:W-:Y:S01]  /*4ce0*/  ISETP.GT.AND P4, PT, R11, 0x8, P4 ;  /* 0x000000080b00780c */ /* 0x000fe20002784270 */
[----:B------:R-:W-:Y:S01]  /*4cf0*/  BSSY B1, `(.L_x_138) ;  /* 0x000000a000017945 */ /* 0x000fe20003800000 */
[----:B----4-:R-:W-:Y:S01]  /*4d00*/  IADD3 R26, P6, R26, UR7, RZ ;  /* 0x000000071a1a7c10 */ /* 0x010fe2000ffde0ff */
[----:B------:R-:W-:Y:S01]  /*4d10*/  IMAD R81, R81, R9, R28 ;  /* 0x0000000951517224 */ /* 0x000fe200078e021c */
[----:B------:R-:W-:Y:S01]  /*4d20*/  ISETP.GT.AND P0, PT, R13, 0x78, PT ;  /* 0x000000780d00780c */ /* 0x000fe20003f04270 */
[----:B0-----:R-:W-:Y:S01]  /*4d30*/  IMAD.X R19, R33, 0x1, R15, P5 ;  /* 0x0000000121137824 */ /* 0x001fe200028e060f */
[----:B------:R-:W-:Y:S02]  /*4d40*/  IADD3 R28, P5, R30, R17, RZ ;  /* 0x000000111e1c7210 */ /* 0x000fe40007fbe0ff */
[----:B------:R-:W-:-:S02]  /*4d50*/  IADD3.X R27, R27, UR8, RZ, P6, !PT ;  /* 0x000000081b1b7c10 */ /* 0x000fc4000b7fe4ff */
[----:B------:R0:W-:Y:S03]  /*4d60*/  @P2 STG.E desc[UR14][R18.64], R81 ;  /* 0x0000005112002986 */ /* 0x0001e6000c10190e */
[----:B------:R-:W-:Y:S06]  /*4d70*/  @!P4 BRA `(.L_x_139) ;  /* 0x000000000004c947 */ /* 0x000fec0003800000 */
[----:B------:R3:W5:Y:S02]  /*4d80*/  LDG.E.LTC128B R95, desc[UR14][R26.64] ;  /* 0x0000000e1a5f7981 */ /* 0x000764000c1e1920 */
.L_x_139:
[----:B------:R-:W-:Y:S05]  /*4d90*/  BSYNC B1 ;  /* 0x0000000000017941 */ /* 0x000fea0003800000 */
.L_x_138:
[----:B---3-5:R-:W-:Y:S01]  /*4da0*/  IMAD R26, R95, R10, RZ ;  /* 0x0000000a5f1a7224 */ /* 0x028fe200078e02ff */
[----:B------:R-:W-:Y:S01]  /*4db0*/  ISETP.GT.AND P2, PT, R13, 0x79, PT ;  /* 0x000000790d00780c */ /* 0x000fe20003f44270 */
[----:B------:R-:W-:Y:S01]  /*4dc0*/  IMAD.X R29, R31, 0x1, R16, P5 ;  /* 0x000000011f1d7824 */ /* 0x000fe200028e0610 */
[----:B------:R-:W-:Y:S01]  /*4dd0*/  ISETP.GT.AND P1, PT, R11, 0x8, P1 ;  /* 0x000000080b00780c */ /* 0x000fe20000f24270 */
[----:B------:R-:W-:Y:S01]  /*4de0*/  IMAD R13, R82, R9, R26 ;  /* 0x00000009520d7224 */ /* 0x000fe200078e021a */
[----:B------:R-:W-:Y:S01]  /*4df0*/  IADD3 R24, P5, R24, UR7, RZ ;  /* 0x0000000718187c10 */ /* 0x000fe2000ffbe0ff */
[----:B------:R-:W-:Y:S03]  /*4e00*/  BSSY B1, `(.L_x_140) ;  /* 0x0000005000017945 */ /* 0x000fe60003800000 */
[----:B------:R3:W-:Y:S01]  /*4e10*/  @P4 STG.E desc[UR14][R28.64], R13 ;  /* 0x0000000d1c004986 */ /* 0x0007e2000c10190e */
[----:B------:R-:W-:-:S06]  /*4e20*/  IADD3.X R25, R25, UR8, RZ, P5, !PT ;  /* 0x0000000819197c10 */ /* 0x000fcc000affe4ff */
[----:B------:R-:W-:Y:S05]  /*4e30*/  @!P1 BRA `(.L_x_141) ;  /* 0x0000000000049947 */ /* 0x000fea0003800000 */
[----:B------:R4:W5:Y:S02]  /*4e40*/  LDG.E.LTC128B R95, desc[UR14][R24.64] ;  /* 0x0000000e185f7981 */ /* 0x000964000c1e1920 */
.L_x_141:
[----:B------:R-:W-:Y:S05]  /*4e50*/  BSYNC B1 ;  /* 0x0000000000017941 */ /* 0x000fea0003800000 */
.L_x_140:
[----:B----4-:R-:W-:Y:S01]  /*4e60*/  IADD3 R24, P6, R32, R17, RZ ;  /* 0x0000001120187210 */ /* 0x010fe20007fde0ff */
[----:B---3-5:R-:W-:Y:S01]  /*4e70*/  IMAD R28, R95, R10, RZ ;  /* 0x0000000a5f1c7224 */ /* 0x028fe200078e02ff */
[----:B------:R-:W-:Y:S01]  /*4e80*/  ISETP.GT.AND P4, PT, R11, RZ, P0 ;  /* 0x000000ff0b00720c */ /* 0x000fe20000784270 */
[----:B------:R-:W-:Y:S01]  /*4e90*/  BSSY B1, `(.L_x_142) ;  /* 0x0000009000017945 */ /* 0x000fe20003800000 */
[----:B------:R-:W-:Y:S01]  /*4ea0*/  IADD3 R26, P5, R22, R14, RZ ;  /* 0x0000000e161a7210 */ /* 0x000fe20007fbe0ff */
[----:B------:R-:W-:Y:S02]  /*4eb0*/  IMAD.X R25, R33, 0x1, R16, P6 ;  /* 0x0000000121197824 */ /* 0x000fe400030e0610 */
[----:B------:R-:W-:-:S05]  /*4ec0*/  IMAD R83, R83, R9, R28 ;  /* 0x0000000953537224 */ /* 0x000fca00078e021c */
[----:B------:R3:W-:Y:S03]  /*4ed0*/  @P1 STG.E desc[UR14][R24.64], R83 ;  /* 0x0000005318001986 */ /* 0x0007e6000c10190e */
[----:B------:R-:W-:Y:S05]  /*4ee0*/  @!P4 BRA `(.L_x_143) ;  /* 0x00000000000cc947 */ /* 0x000fea0003800000 */
[----:B---3--:R-:W-:-:S04]  /*4ef0*/  IADD3 R24, P1, R20, UR9, RZ ;  /* 0x0000000914187c10 */ /* 0x008fc8000ff3e0ff */
[----:B------:R-:W-:-:S05]  /*4f00*/  IADD3.X R25, R21, UR10, RZ, P1, !PT ;  /* 0x0000000a15197c10 */ /* 0x000fca0008ffe4ff */
[----:B------:R4:W5:Y:S04]  /*4f10*/  LDG.E.LTC128B R95, desc[UR14][R24.64] ;  /* 0x0000000e185f7981 */ /* 0x000968000c1e1920 */
.L_x_143:
[----:B------:R-:W-:Y:S05]  /*4f20*/  BSYNC B1 ;  /* 0x0000000000017941 */ /* 0x000fea0003800000 */
.L_x_142:
[----:B-----5:R-:W-:Y:S01]  /*4f30*/  IMAD R13, R95, R10, RZ ;  /* 0x0000000a5f0d7224 */ /* 0x020fe200078e02ff */
[----:B------:R-:W-:Y:S01]  /*4f40*/  ISETP.GT.AND P1, PT, R11, RZ, P2 ;  /* 0x000000ff0b00720c */ /* 0x000fe20001724270 */
[----:B------:R-:W-:Y:S01]  /*4f50*/  IMAD.X R27, R23, 0x1, R15, P5 ;  /* 0x00000001171b7824 */ /* 0x000fe200028e060f */
[----:B---34-:R-:W-:Y:S01]  /*4f60*/  IADD3 R24, P6, R34, UR9, RZ ;  /* 0x0000000922187c10 */ /* 0x018fe2000ffde0ff */
[----:B------:R-:W-:Y:S01]  /*4f70*/  IMAD R13, R84, R9, R13 ;  /* 0x00000009540d7224 */ /* 0x000fe200078e020d */
[----:B------:R-:W-:Y:S01]  /*4f80*/  BSSY B1, `(.L_x_144) ;  /* 0x0000006000017945 */ /* 0x000fe20003800000 */
[----:B------:R-:W-:Y:S02]  /*4f90*/  IADD3 R14, P5, R18, R14, RZ ;  /* 0x0000000e120e7210 */ /* 0x000fe40007fbe0ff */
[----:B------:R-:W-:Y:S01]  /*4fa0*/  IADD3.X R25, R35, UR10, RZ, P6, !PT ;  /* 0x0000000a23197c10 */ /* 0x000fe2000b7fe4ff */
[----:B------:R3:W-:Y:S05]  /*4fb0*/  @P4 STG.E desc[UR14][R26.64], R13 ;  /* 0x0000000d1a004986 */ /* 0x0007ea000c10190e */
[----:B------:R-:W-:Y:S05]  /*4fc0*/  @!P1 BRA `(.L_x_145) ;  /* 0x0000000000049947 */ /* 0x000fea0003800000 */
[----:B------:R4:W5:Y:S02]  /*4fd0*/  LDG.E.LTC128B R95, desc[UR14][R24.64] ;  /* 0x0000000e185f7981 */ /* 0x000964000c1e1920 */
.L_x_145:
[----:B------:R-:W-:Y:S05]  /*4fe0*/  BSYNC B1 ;  /* 0x0000000000017941 */ /* 0x000fea0003800000 */
.L_x_144:
[----:B----45:R-:W-:Y:S01]  /*4ff0*/  IMAD R24, R95, R10, RZ ;  /* 0x0000000a5f187224 */ /* 0x030fe200078e02ff */
[----:B------:R-:W-:Y:S01]  /*5000*/  ISETP.GT.AND P0, PT, R11, 0x8, P0 ;  /* 0x000000080b00780c */ /* 0x000fe20000704270 */
[----:B------:R-:W-:Y:S01]  /*5010*/  IMAD.X R15, R19, 0x1, R15, P5 ;  /* 0x00000001130f7824 */ /* 0x000fe200028e060f */
        /* <DEDUP_REMOVED lines=8> */
.L_x_147:
[----:B------:R-:W-:Y:S05]  /*50a0*/  BSYNC B1 ;  /* 0x0000000000017941 */ /* 0x000fea0003800000 */
.L_x_146:
[----:B------:R-:W-:Y:S01]  /*50b0*/  ISETP.GT.AND P2, PT, R11, 0x8, P2 ;  /* 0x000000080b00780c */ /* 0x000fe20001744270 */
[----:B---3-5:R-:W-:Y:S01]  /*50c0*/  IMAD R13, R95, R10, RZ ;  /* 0x0000000a5f0d7224 */ /* 0x028fe200078e02ff */
[----:B------:R-:W-:Y:S01]  /*50d0*/  BSSY B1, `(.L_x_148) ;  /* 0x0000008000017945 */ /* 0x000fe20003800000 */
[----:B------:R-:W-:Y:S02]  /*50e0*/  IMAD.X R25, R23, 0x1, R16, P5 ;  /* 0x0000000117197824 */ /* 0x000fe400028e0610 */
[----:B------:R-:W-:-:S05]  /*50f0*/  IMAD R13, R86, R9, R13 ;  /* 0x00000009560d7224 */ /* 0x000fca00078e020d */
[----:B------:R3:W-:Y:S01]  /*5100*/  @P0 STG.E desc[UR14][R24.64], R13 ;  /* 0x0000000d18000986 */ /* 0x0007e2000c10190e */
[----:B--2---:R-:W-:-:S04]  /*5110*/  IADD3 R14, P0, R34, UR7, RZ ;  /* 0x00000007220e7c10 */ /* 0x004fc8000ff1e0ff */
[----:B------:R-:W-:Y:S01]  /*5120*/  IADD3.X R15, R35, UR8, RZ, P0, !PT ;  /* 0x00000008230f7c10 */ /* 0x000fe200087fe4ff */
[----:B------:R-:W-:Y:S08]  /*5130*/  @!P2 BRA `(.L_x_149) ;  /* 0x000000000004a947 */ /* 0x000ff00003800000 */
[----:B------:R2:W5:Y:S02]  /*5140*/  LDG.E.LTC128B R95, desc[UR14][R14.64] ;  /* 0x0000000e0e5f7981 */ /* 0x000564000c1e1920 */
.L_x_149:
[----:B------:R-:W-:Y:S05]  /*5150*/  BSYNC B1 ;  /* 0x0000000000017941 */ /* 0x000fea0003800000 */
.L_x_148:
[----:B------:R-:W-:Y:S05]  /*5160*/  @!P2 BRA `(.L_x_150) ;  /* 0x000000140094a947 */ /* 0x000fea0003800000 */
[----:B--2---:R-:W-:Y:S01]  /*5170*/  IADD3 R14, P0, R18, R17, RZ ;  /* 0x00000011120e7210 */ /* 0x004fe20007f1e0ff */
[----:B0----5:R-:W-:-:S04]  /*5180*/  IMAD R18, R95, R10, RZ ;  /* 0x0000000a5f127224 */ /* 0x021fc800078e02ff */
[----:B------:R-:W-:Y:S02]  /*5190*/  IMAD.X R15, R19, 0x1, R16, P0 ;  /* 0x00000001130f7824 */ /* 0x000fe400000e0610 */
[----:B------:R-:W-:-:S05]  /*51a0*/  IMAD R87, R87, R9, R18 ;  /* 0x0000000957577224 */ /* 0x000fca00078e0212 */
[----:B------:R0:W-:Y:S01]  /*51b0*/  STG.E desc[UR14][R14.64], R87 ;  /* 0x000000570e007986 */ /* 0x0001e2000c10190e */
[----:B------:R-:W-:Y:S05]  /*51c0*/  BRA `(.L_x_150) ;  /* 0x00000014007c7947 */ /* 0x000fea0003800000 */
.L_x_27:
[----:B------:R-:W-:Y:S01]  /*51d0*/  ULDC.64 UR8, c[0x0][0x6c0] ;  /* 0x0001b00000087ab9 */ /* 0x000fe20000000a00 */
[----:B------:R-:W-:Y:S01]  /*51e0*/  ISETP.GT.AND P2, PT, R13, 0x1, PT ;  /* 0x000000010d00780c */ /* 0x000fe20003f44270 */
[-C--:B--2---:R-:W-:Y:S01]  /*51f0*/  IMAD R17, R24, R9.reuse, RZ ;  /* 0x0000000918117224 */ /* 0x084fe200078e02ff */
[----:B------:R-:W-:Y:S01]  /*5200*/  LEA R18, P1, R90, UR8, 0x2 ;  /* 0x000000085a127c11 */ /* 0x000fe2000f8210ff */
[-C--:B------:R-:W-:Y:S01]  /*5210*/  IMAD R25, R25, R9.reuse, RZ ;  /* 0x0000000919197224 */ /* 0x080fe200078e02ff */
[C---:B------:R-:W-:Y:S01]  /*5220*/  ISETP.GT.AND P4, PT, R11.reuse, RZ, P2 ;  /* 0x000000ff0b00720c */ /* 0x040fe20001784270 */
[----:B------:R-:W-:Y:S01]  /*5230*/  IMAD.SHL.U32 R15, R98, 0x20, RZ ;  /* 0x00000020620f7824 */ /* 0x000fe200078e00ff */
[----:B------:R-:W-:Y:S01]  /*5240*/  LEA.HI.X R19, R90, UR9, R103, 0x2, P1 ;  /* 0x000000095a137c11 */ /* 0x000fe200088f1467 */
[-C--:B------:R-:W-:Y:S01]  /*5250*/  IMAD R89, R26, R9.reuse, RZ ;  /* 0x000000091a597224 */ /* 0x080fe200078e02ff */
[----:B------:R-:W-:Y:S01]  /*5260*/  ISETP.GT.AND P1, PT, R11, 0x8, P0 ;  /* 0x000000080b00780c */ /* 0x000fe20000724270 */
[-C--:B------:R-:W-:Y:S01]  /*5270*/  IMAD R27, R27, R9.reuse, RZ ;  /* 0x000000091b1b7224 */ /* 0x080fe200078e02ff */
[----:B------:R-:W-:Y:S01]  /*5280*/  ISETP.GT.AND P0, PT, R13, 0x8, PT ;  /* 0x000000080d00780c */ /* 0x000fe20003f04270 */
[----:B------:R0:W-:Y:S01]  /*5290*/  @P5 STG.E desc[UR14][R18.64], R17 ;  /* 0x0000001112005986 */ /* 0x0001e2000c10190e */
[----:B------:R-:W-:Y:S01]  /*52a0*/  LEA R20, P5, R98, R18, 0x2 ;  /* 0x0000001262147211 */ /* 0x000fe200078a10ff */
[-C--:B------:R-:W-:Y:S01]  /*52b0*/  IMAD R91, R28, R9.reuse, RZ ;  /* 0x000000091c5b7224 */ /* 0x080fe200078e02ff */
[----:B------:R-:W-:Y:S01]  /*52c0*/  ISETP.GT.AND P2, PT, R11, 0x8, P2 ;  /* 0x000000080b00780c */ /* 0x000fe20001744270 */
[----:B------:R-:W-:Y:S01]  /*52d0*/  IMAD R29, R29, R9, RZ ;  /* 0x000000091d1d7224 */ /* 0x000fe200078e02ff */
[C-C-:B------:R-:W-:Y:S01]  /*52e0*/  LEA.HI.X R21, R98.reuse, R19, R99.reuse, 0x2, P5 ;  /* 0x0000001362157211 */ /* 0x140fe200028f1463 */
[-C--:B------:R-:W-:Y:S01]  /*52f0*/  IMAD R31, R31, R9.reuse, RZ ;  /* 0x000000091f1f7224 */ /* 0x080fe200078e02ff */
[----:B------:R-:W-:Y:S01]  /*5300*/  SHF.L.U64.HI R14, R98, 0x5, R99 ;  /* 0x00000005620e7819 */ /* 0x000fe20000010263 */
[----:B------:R-:W-:Y:S01]  /*5310*/  IMAD R33, R33, R9, RZ ;  /* 0x0000000921217224 */ /* 0x000fe200078e02ff */
[----:B------:R-:W-:Y:S01]  /*5320*/  ISETP.GT.AND P5, PT, R11, RZ, P0 ;  /* 0x000000ff0b00720c */ /* 0x000fe200007a4270 */
[----:B------:R1:W-:Y:S01]  /*5330*/  @P4 STG.E desc[UR14][R20.64], R25 ;  /* 0x0000001914004986 */ /* 0x0003e2000c10190e */
[----:B------:R-:W-:Y:S01]  /*5340*/  IADD3 R22, P4, R18, R15, RZ ;  /* 0x0000000f12167210 */ /* 0x000fe20007f9e0ff */
[----:B------:R-:W-:Y:S01]  /*5350*/  IMAD R35, R35, R9, RZ ;  /* 0x0000000923237224 */ /* 0x000fe200078e02ff */
[----:B------:R-:W-:Y:S01]  /*5360*/  IADD3 R24, P6, R20, R15, RZ ;  /* 0x0000000f14187210 */ /* 0x000fe20007fde0ff */
[----:B------:R2:W-:Y:S01]  /*5370*/  @P1 STG.E desc[UR14][R18.64+0x20], R89 ;  /* 0x0000205912001986 */ /* 0x0005e2000c10190e */
[----:B------:R-:W-:Y:S01]  /*5380*/  ISETP.GT.AND P1, PT, R13, 0x9, PT ;  /* 0x000000090d00780c */ /* 0x000fe20003f24270 */
[--C-:B------:R-:W-:Y:S01]  /*5390*/  IMAD.X R23, R19, 0x1, R14.reuse, P4 ;  /* 0x0000000113177824 */ /* 0x100fe200020e060e */
[C---:B------:R-:W-:Y:S01]  /*53a0*/  ISETP.GT.AND P0, PT, R11.reuse, 0x8, P0 ;  /* 0x000000080b00780c */ /* 0x040fe20000704270 */
[----:B------:R3:W-:Y:S01]  /*53b0*/  @P2 STG.E desc[UR14][R20.64+0x20], R27 ;  /* 0x0000201b14002986 */ /* 0x0007e2000c10190e */
[----:B------:R-:W-:Y:S01]  /*53c0*/  ISETP.GT.AND P4, PT, R11, RZ, P1 ;  /* 0x000000ff0b00720c */ /* 0x000fe20000f84270 */
[-C--:B------:R-:W-:Y:S01]  /*53d0*/  IMAD R37, R37, R9.reuse, RZ ;  /* 0x0000000925257224 */ /* 0x080fe200078e02ff */
[----:B0-----:R-:W-:Y:S01]  /*53e0*/  IADD3 R17, P2, R15, 0x20, RZ ;  /* 0x000000200f117810 */ /* 0x001fe20007f5e0ff */
[----:B------:R0:W-:Y:S01]  /*53f0*/  @P5 STG.E desc[UR14][R22.64], R91 ;  /* 0x0000005b16005986 */ /* 0x0001e2000c10190e */
[--C-:B-1----:R-:W-:Y:S01]  /*5400*/  IMAD.X R25, R21, 0x1, R14.reuse, P6 ;  /* 0x0000000115197824 */ /* 0x102fe200030e060e */
[----:B------:R-:W-:Y:S01]  /*5410*/  ISETP.GT.AND P1, PT, R11, 0x8, P1 ;  /* 0x000000080b00780c */ /* 0x000fe20000f24270 */
[----:B------:R-:W-:Y:S01]  /*5420*/  IMAD R39, R39, R9, RZ ;  /* 0x0000000927277224 */ /* 0x000fe200078e02ff */
[----:B--2---:R-:W-:Y:S01]  /*5430*/  IADD3 R18, P5, R18, R17, RZ ;  /* 0x0000001112127210 */ /* 0x004fe20007fbe0ff */
[----:B------:R-:W-:Y:S01]  /*5440*/  IMAD.X R16, RZ, RZ, R14, P2 ;  /* 0x000000ffff107224 */ /* 0x000fe200010e060e */
[----:B------:R-:W-:Y:S01]  /*5450*/  ISETP.GT.AND P2, PT, R13, 0x10, PT ;  /* 0x000000100d00780c */ /* 0x000fe20003f44270 */
[----:B------:R-:W-:Y:S01]  /*5460*/  IMAD R89, R30, R9, RZ ;  /* 0x000000091e597224 */ /* 0x000fe200078e02ff */
[----:B------:R-:W-:Y:S01]  /*5470*/  IADD3 R26, P6, R22, R15, RZ ;  /* 0x0000000f161a7210 */ /* 0x000fe20007fde0ff */
[--C-:B------:R-:W-:Y:S01]  /*5480*/  IMAD.X R19, R19, 0x1, R16.reuse, P5 ;  /* 0x0000000113137824 */ /* 0x100fe200028e0610 */
[----:B------:R-:W-:Y:S01]  /*5490*/  @P4 STG.E desc[UR14][R24.64], R29 ;  /* 0x0000001d18004986 */ /* 0x000fe2000c10190e */
[----:B---3--:R-:W-:Y:S01]  /*54a0*/  IADD3 R20, P4, R20, R17, RZ ;  /* 0x0000001114147210 */ /* 0x008fe20007f9e0ff */
[----:B0-----:R-:W-:Y:S01]  /*54b0*/  IMAD R91, R32, R9, RZ ;  /* 0x00000009205b7224 */ /* 0x001fe200078e02ff */
[----:B------:R-:W-:Y:S01]  /*54c0*/  ISETP.GT.AND P5, PT, R11, RZ, P2 ;  /* 0x000000ff0b00720c */ /* 0x000fe200017a4270 */
[----:B------:R0:W-:Y:S01]  /*54d0*/  @P0 STG.E desc[UR14][R18.64], R89 ;  /* 0x0000005912000986 */ /* 0x0001e2000c10190e */
[----:B------:R-:W-:Y:S01]  /*54e0*/  ISETP.GT.AND P0, PT, R13, 0x11, PT ;  /* 0x000000110d00780c */ /* 0x000fe20003f04270 */
[----:B------:R-:W-:-:S02]  /*54f0*/  IMAD.X R21, R21, 0x1, R16, P4 ;  /* 0x0000000115157824 */ /* 0x000fc400020e0610 */
[--C-:B------:R-:W-:Y:S01]  /*5500*/  IMAD.X R27, R23, 0x1, R14.reuse, P6 ;  /* 0x00000001171b7824 */ /* 0x100fe200030e060e */
[----:B------:R-:W-:Y:S01]  /*5510*/  ISETP.GT.AND P4, PT, R11, RZ, P0 ;  /* 0x000000ff0b00720c */ /* 0x000fe20000784270 */
[-C--:B------:R-:W-:Y:S01]  /*5520*/  IMAD R41, R41, R9.reuse, RZ ;  /* 0x0000000929297224 */ /* 0x080fe200078e02ff */
[----:B------:R1:W-:Y:S01]  /*5530*/  @P1 STG.E desc[UR14][R20.64], R31 ;  /* 0x0000001f14001986 */ /* 0x0003e2000c10190e */
[----:B------:R-:W-:Y:S01]  /*5540*/  ISETP.GT.AND P1, PT, R11, 0x8, P2 ;  /* 0x000000080b00780c */ /* 0x000fe20001724270 */
[----:B------:R-:W-:Y:S01]  /*5550*/  IMAD R43, R43, R9, RZ ;  /* 0x000000092b2b7224 */ /* 0x000fe200078e02ff */
[----:B------:R-:W-:Y:S01]  /*5560*/  IADD3 R28, P2, R24, R15, RZ ;  /* 0x0000000f181c7210 */ /* 0x000fe20007f5e0ff */
[----:B------:R-:W-:Y:S01]  /*5570*/  IMAD R45, R45, R9, RZ ;  /* 0x000000092d2d7224 */ /* 0x000fe200078e02ff */
[----:B------:R-:W-:Y:S01]  /*5580*/  @P5 STG.E desc[UR14][R26.64], R91 ;  /* 0x0000005b1a005986 */ /* 0x000fe2000c10190e */
[----:B0-----:R-:W-:Y:S01]  /*5590*/  IADD3 R18, P5, R22, R17, RZ ;  /* 0x0000001116127210 */ /* 0x001fe20007fbe0ff */
[----:B------:R-:W-:Y:S01]  /*55a0*/  IMAD R89, R34, R9, RZ ;  /* 0x0000000922597224 */ /* 0x000fe200078e02ff */
[----:B------:R-:W-:Y:S01]  /*55b0*/  ISETP.GT.AND P0, PT, R11, 0x8, P0 ;  /* 0x000000080b00780c */ /* 0x000fe20000704270 */
[----:B------:R-:W-:Y:S01]  /*55c0*/  IMAD.X R29, R25, 0x1, R14, P2 ;  /* 0x00000001191d7824 */ /* 0x000fe200010e060e */
[----:B------:R-:W-:Y:S01]  /*55d0*/  ISETP.GT.AND P2, PT, R13, 0x18, PT ;  /* 0x000000180d00780c */ /* 0x000fe20003f44270 */
[--C-:B------:R-:W-:Y:S01]  /*55e0*/  IMAD.X R19, R23, 0x1, R16.reuse, P5 ;  /* 0x0000000117137824 */ /* 0x100fe200028e0610 */
[----:B------:R-:W-:Y:S01]  /*55f0*/  IADD3 R22, P6, R26, R15, RZ ;  /* 0x0000000f1a167210 */ /* 0x000fe20007fde0ff */
[----:B-1----:R-:W-:Y:S01]  /*5600*/  IMAD R31, R36, R9, RZ ;  /* 0x00000009241f7224 */ /* 0x002fe200078e02ff */
[----:B------:R0:W-:Y:S01]  /*5610*/  @P4 STG.E desc[UR14][R28.64], R33 ;  /* 0x000000211c004986 */ /* 0x0001e2000c10190e */
[----:B------:R-:W-:Y:S01]  /*5620*/  IADD3 R20, P4, R24, R17, RZ ;  /* 0x0000001118147210 */ /* 0x000fe20007f9e0ff */
[----:B------:R-:W-:Y:S01]  /*5630*/  IMAD R47, R47, R9, RZ ;  /* 0x000000092f2f7224 */ /* 0x000fe200078e02ff */
        /* <DEDUP_REMOVED lines=9> */
[----:B0-----:R-:W-:Y:S01]  /*56d0*/  IMAD R33, R38, R9, RZ ;  /* 0x0000000926217224 */ /* 0x001fe200078e02ff */
[----:B------:R-:W-:Y:S01]  /*56e0*/  IADD3 R24, P2, R28, R15, RZ ;  /* 0x0000000f1c187210 */ /* 0x000fe20007f5e0ff */
[----:B------:R-:W-:Y:S01]  /*56f0*/  IMAD R51, R51, R9, RZ ;  /* 0x0000000933337224 */ /* 0x000fe200078e02ff */
[----:B------:R0:W-:Y:S01]  /*5700*/  @P5 STG.E desc[UR14][R22.64], R31 ;  /* 0x0000001f16005986 */ /* 0x0001e2000c10190e */
[----:B-1----:R-:W-:Y:S01]  /*5710*/  IADD3 R18, P5, R26, R17, RZ ;  /* 0x000000111a127210 */ /* 0x002fe20007fbe0ff */
[----:B------:R-:W-:Y:S01]  /*5720*/  IMAD R53, R53, R9, RZ ;  /* 0x0000000935357224 */ /* 0x000fe200078e02ff */
[----:B------:R-:W-:Y:S01]  /*5730*/  ISETP.GT.AND P1, PT, R11, 0x8, P1 ;  /* 0x000000080b00780c */ /* 0x000fe20000f24270 */
[----:B------:R-:W-:Y:S01]  /*5740*/  IMAD.X R25, R29, 0x1, R14, P2 ;  /* 0x000000011d197824 */ /* 0x000fe200010e060e */
[----:B------:R-:W-:Y:S01]  /*5750*/  ISETP.GT.AND P2, PT, R13, 0x20, PT ;  /* 0x000000200d00780c */ /* 0x000fe20003f44270 */
[--C-:B------:R-:W-:Y:S01]  /*5760*/  IMAD.X R19, R27, 0x1, R16.reuse, P5 ;  /* 0x000000011b137824 */ /* 0x100fe200028e0610 */
[----:B------:R-:W-:Y:S01]  /*5770*/  IADD3 R26, P6, R22, R15, RZ ;  /* 0x0000000f161a7210 */ /* 0x000fe20007fde0ff */
[----:B------:R-:W-:Y:S01]  /*5780*/  IMAD R55, R55, R9, RZ ;  /* 0x0000000937377224 */ /* 0x000fe200078e02ff */
[----:B------:R-:W-:Y:S01]  /*5790*/  @P4 STG.E desc[UR14][R24.64], R37 ;  /* 0x0000002518004986 */ /* 0x000fe2000c10190e */
[----:B--2---:R-:W-:Y:S01]  /*57a0*/  IADD3 R20, P4, R28, R17, RZ ;  /* 0x000000111c147210 */ /* 0x004fe20007f9e0ff */
[----:B------:R-:W-:Y:S01]  /*57b0*/  IMAD R57, R57, R9, RZ ;  /* 0x0000000939397224 */ /* 0x000fe200078e02ff */
[----:B------:R-:W-:Y:S01]  /*57c0*/  ISETP.GT.AND P5, PT, R11, RZ, P2 ;  /* 0x000000ff0b00720c */ /* 0x000fe200017a4270 */
[----:B------:R1:W-:Y:S01]  /*57d0*/  @P0 STG.E desc[UR14][R18.64], R33 ;  /* 0x0000002112000986 */ /* 0x0003e2000c10190e */
[----:B------:R-:W-:Y:S01]  /*57e0*/  ISETP.GT.AND P0, PT, R13, 0x21, PT ;  /* 0x000000210d00780c */ /* 0x000fe20003f04270 */
[----:B------:R-:W-:-:S02]  /*57f0*/  IMAD.X R21, R29, 0x1, R16, P4 ;  /* 0x000000011d157824 */ /* 0x000fc400020e0610 */
[-C--:B0-----:R-:W-:Y:S01]  /*5800*/  IMAD R31, R40, R9.reuse, RZ ;  /* 0x00000009281f7224 */ /* 0x081fe200078e02ff */
[----:B------:R-:W-:Y:S01]  /*5810*/  ISETP.GT.AND P4, PT, R11, RZ, P0 ;  /* 0x000000ff0b00720c */ /* 0x000fe20000784270 */
[--C-:B------:R-:W-:Y:S01]  /*5820*/  IMAD.X R27, R23, 0x1, R14.reuse, P6 ;  /* 0x00000001171b7824 */ /* 0x100fe200030e060e */
[----:B------:R0:W-:Y:S01]  /*5830*/  @P1 STG.E desc[UR14][R20.64], R39 ;  /* 0x0000002714001986 */ /* 0x0001e2000c10190e */
[----:B------:R-:W-:Y:S01]  /*5840*/  ISETP.GT.AND P1, PT, R11, 0x8, P2 ;  /* 0x000000080b00780c */ /* 0x000fe20001724270 */
[----:B------:R-:W-:Y:S01]  /*5850*/  IMAD R59, R59, R9, RZ ;  /* 0x000000093b3b7224 */ /* 0x000fe200078e02ff */
        /* <DEDUP_REMOVED lines=12> */
[----:B0-----:R-:W-:Y:S01]  /*5920*/  IADD3 R20, P4, R24, R17, RZ ;  /* 0x0000001118147210 */ /* 0x001fe20007f9e0ff */
[----:B------:R-:W-:Y:S01]  /*5930*/  IMAD R65, R65, R9, RZ ;  /* 0x0000000941417224 */ /* 0x000fe200078e02ff */
[----:B------:R-:W-:Y:S01]  /*5940*/  ISETP.GT.AND P5, PT, R11, RZ, P2 ;  /* 0x000000ff0b00720c */ /* 0x000fe200017a4270 */
[----:B------:R0:W-:Y:S01]  /*5950*/  @P1 STG.E desc[UR14][R18.64], R33 ;  /* 0x0000002112001986 */ /* 0x0001e2000c10190e */
[----:B------:R-:W-:Y:S01]  /*5960*/  ISETP.GT.AND P1, PT, R13, 0x29, PT ;  /* 0x000000290d00780c */ /* 0x000fe20003f24270 */
[----:B------:R-:W-:-:S02]  /*5970*/  IMAD.X R21, R25, 0x1, R16, P4 ;  /* 0x0000000119157824 */ /* 0x000fc400020e0610 */
[-C--:B--2---:R-:W-:Y:S01]  /*5980*/  IMAD R31, R44, R9.reuse, RZ ;  /* 0x000000092c1f7224 */ /* 0x084fe200078e02ff */
        /* <DEDUP_REMOVED lines=8> */
[----:B0-----:R-:W-:Y:S01]  /*5a10*/  IADD3 R18, P5, R26, R17, RZ ;  /* 0x000000111a127210 */ /* 0x001fe20007fbe0ff */
[----:B------:R-:W-:Y:S01]  /*5a20*/  IMAD R33, R46, R9, RZ ;  /* 0x000000092e217224 */ /* 0x000fe200078e02ff */
[----:B------:R-:W-:Y:S01]  /*5a30*/  ISETP.GT.AND P1, PT, R11, 0x8, P1 ;  /* 0x000000080b00780c */ /* 0x000fe20000f24270 */
[----:B------:R-:W-:Y:S01]  /*5a40*/  IMAD.X R25, R29, 0x1, R14, P2 ;  /* 0x000000011d197824 */ /* 0x000fe200010e060e */
[----:B------:R-:W-:Y:S01]  /*5a50*/  ISETP.GT.AND P2, PT, R13, 0x30, PT ;  /* 0x000000300d00780c */ /* 0x000fe20003f44270 */
[--C-:B------:R-:W-:Y:S01]  /*5a60*/  IMAD.X R19, R27, 0x1, R16.reuse, P5 ;  /* 0x000000011b137824 */ /* 0x100fe200028e0610 */
[----:B------:R-:W-:Y:S01]  /*5a70*/  IADD3 R26, P6, R22, R15, RZ ;  /* 0x0000000f161a7210 */ /* 0x000fe20007fde0ff */
[-C--:B------:R-:W-:Y:S01]  /*5a80*/  IMAD R71, R71, R9.reuse, RZ ;  /* 0x0000000947477224 */ /* 0x080fe200078e02ff */
[----:B------:R-:W-:Y:S01]  /*5a90*/  @P4 STG.E desc[UR14][R24.64], R45 ;  /* 0x0000002d18004986 */ /* 0x000fe2000c10190e */
[----:B------:R-:W-:Y:S01]  /*5aa0*/  ISETP.GT.AND P5, PT, R11, RZ, P2 ;  /* 0x000000ff0b00720c */ /* 0x000fe200017a4270 */
[----:B------:R-:W-:Y:S01]  /*5ab0*/  IMAD R73, R73, R9, RZ ;  /* 0x0000000949497224 */ /* 0x000fe200078e02ff */
[----:B-1----:R-:W-:Y:S01]  /*5ac0*/  IADD3 R20, P4, R28, R17, RZ ;  /* 0x000000111c147210 */ /* 0x002fe20007f9e0ff */
[----:B------:R0:W-:Y:S01]  /*5ad0*/  @P0 STG.E desc[UR14][R18.64], R33 ;  /* 0x0000002112000986 */ /* 0x0001e2000c10190e */
[----:B------:R-:W-:Y:S01]  /*5ae0*/  ISETP.GT.AND P0, PT, R13, 0x31, PT ;  /* 0x000000310d00780c */ /* 0x000fe20003f04270 */
[-C--:B--2---:R-:W-:Y:S01]  /*5af0*/  IMAD R31, R48, R9.reuse, RZ ;  /* 0x00000009301f7224 */ /* 0x084fe200078e02ff */
[----:B------:R-:W-:Y:S01]  /*5b00*/  ISETP.GT.AND P2, PT, R11, 0x8, P2 ;  /* 0x000000080b00780c */ /* 0x000fe20001744270 */
[----:B------:R-:W-:Y:S01]  /*5b10*/  IMAD.X R21, R29, 0x1, R16, P4 ;  /* 0x000000011d157824 */ /* 0x000fe200020e0610 */
[----:B------:R-:W-:Y:S01]  /*5b20*/  ISETP.GT.AND P4, PT, R11, RZ, P0 ;  /* 0x000000ff0b00720c */ /* 0x000fe20000784270 */
[----:B------:R-:W-:Y:S01]  /*5b30*/  IMAD.X R27, R23, 0x1, R14, P6 ;  /* 0x00000001171b7824 */ /* 0x000fe200030e060e */
[----:B------:R-:W-:Y:S01]  /*5b40*/  ISETP.GT.AND P0, PT, R11, 0x8, P0 ;  /* 0x000000080b00780c */ /* 0x000fe20000704270 */
[----:B------:R-:W-:Y:S01]  /*5b50*/  IMAD R75, R75, R9, RZ ;  /* 0x000000094b4b7224 */ /* 0x000fe200078e02ff */
[----:B------:R1:W-:Y:S01]  /*5b60*/  @P1 STG.E desc[UR14][R20.64], R47 ;  /* 0x0000002f14001986 */ /* 0x0003e2000c10190e */
[----:B------:R-:W-:Y:S01]  /*5b70*/  IADD3 R28, P1, R24, R15, RZ ;  /* 0x0000000f181c7210 */ /* 0x000fe20007f3e0ff */
[----:B------:R-:W-:-:S02]  /*5b80*/  IMAD R77, R77, R9, RZ ;  /* 0x000000094d4d7224 */ /* 0x000fc400078e02ff */
[----:B------:R2:W-:Y:S01]  /*5b90*/  @P5 STG.E desc[UR14][R26.64], R31 ;  /* 0x0000001f1a005986 */ /* 0x0005e2000c10190e */
[----:B0-----:R-:W-:Y:S01]  /*5ba0*/  IADD3 R18, P5, R22, R17, RZ ;  /* 0x0000001116127210 */ /* 0x001fe20007fbe0ff */
[----:B------:R-:W-:Y:S01]  /*5bb0*/  IMAD.X R29, R25, 0x1, R14, P1 ;  /* 0x00000001191d7824 */ /* 0x000fe200008e060e */
[----:B------:R-:W-:Y:S01]  /*5bc0*/  ISETP.GT.AND P1, PT, R13, 0x38, PT ;  /* 0x000000380d00780c */ /* 0x000fe20003f24270 */
[----:B------:R-:W-:Y:S01]  /*5bd0*/  IMAD R33, R50, R9, RZ ;  /* 0x0000000932217224 */ /* 0x000fe200078e02ff */
[----:B------:R-:W-:Y:S01]  /*5be0*/  IADD3 R22, P6, R26, R15, RZ ;  /* 0x0000000f1a167210 */ /* 0x000fe20007fde0ff */
[--C-:B------:R-:W-:Y:S01]  /*5bf0*/  IMAD.X R19, R23, 0x1, R16.reuse, P5 ;  /* 0x0000000117137824 */ /* 0x100fe200028e0610 */
[----:B------:R-:W-:Y:S01]  /*5c00*/  @P4 STG.E desc[UR14][R28.64], R49 ;  /* 0x000000311c004986 */ /* 0x000fe2000c10190e */
[----:B-1----:R-:W-:Y:S01]  /*5c10*/  IADD3 R20, P5, R24, R17, RZ ;  /* 0x0000001118147210 */ /* 0x002fe20007fbe0ff */
[-C--:B------:R-:W-:Y:S01]  /*5c20*/  IMAD R79, R79, R9.reuse, RZ ;  /* 0x000000094f4f7224 */ /* 0x080fe200078e02ff */
[----:B------:R-:W-:Y:S01]  /*5c30*/  ISETP.GT.AND P4, PT, R11, RZ, P1 ;  /* 0x000000ff0b00720c */ /* 0x000fe20000f84270 */
[----:B------:R0:W-:Y:S01]  /*5c40*/  @P2 STG.E desc[UR14][R18.64], R33 ;  /* 0x0000002112002986 */ /* 0x0001e2000c10190e */
[----:B------:R-:W-:Y:S01]  /*5c50*/  ISETP.GT.AND P2, PT, R13, 0x39, PT ;  /* 0x000000390d00780c */ /* 0x000fe20003f44270 */
[----:B------:R-:W-:Y:S01]  /*5c60*/  IMAD.X R21, R25, 0x1, R16, P5 ;  /* 0x0000000119157824 */ /* 0x000fe200028e0610 */
[C---:B------:R-:W-:Y:S01]  /*5c70*/  ISETP.GT.AND P1, PT, R11.reuse, 0x8, P1 ;  /* 0x000000080b00780c */ /* 0x040fe20000f24270 */
[----:B--2---:R-:W-:Y:S01]  /*5c80*/  IMAD R31, R52, R9, RZ ;  /* 0x00000009341f7224 */ /* 0x004fe200078e02ff */
[----:B------:R-:W-:Y:S01]  /*5c90*/  ISETP.GT.AND P5, PT, R11, RZ, P2 ;  /* 0x000000ff0b00720c */ /* 0x000fe200017a4270 */
[--C-:B------:R-:W-:Y:S01]  /*5ca0*/  IMAD.X R23, R27, 0x1, R14.reuse, P6 ;  /* 0x000000011b177824 */ /* 0x100fe200030e060e */
[----:B------:R1:W-:Y:S01]  /*5cb0*/  @P0 STG.E desc[UR14][R20.64], R51 ;  /* 0x0000003314000986 */ /* 0x0003e2000c10190e */
[----:B------:R-:W-:Y:S01]  /*5cc0*/  IADD3 R24, P0, R28, R15, RZ ;  /* 0x0000000f1c187210 */ /* 0x000fe20007f1e0ff */
[-C--:B------:R-:W-:Y:S01]  /*5cd0*/  IMAD R81, R81, R9.reuse, RZ ;  /* 0x0000000951517224 */ /* 0x080fe200078e02ff */
[----:B------:R-:W-:Y:S01]  /*5ce0*/  ISETP.GT.AND P2, PT, R11, 0x8, P2 ;  /* 0x000000080b00780c */ /* 0x000fe20001744270 */
[----:B------:R-:W-:Y:S01]  /*5cf0*/  IMAD R83, R83, R9, RZ ;  /* 0x0000000953537224 */ /* 0x000fe200078e02ff */
        /* <DEDUP_REMOVED lines=17> */
[----:B------:R-:W-:Y:S01]  /*5e10*/  IMAD.X R27, R23, 0x1, R14, P6 ;  /* 0x00000001171b7824 */ /* 0x000fe200030e060e */
[----:B------:R1:W-:Y:S01]  /*5e20*/  @P2 STG.E desc[UR14][R20.64], R55 ;  /* 0x0000003714002986 */ /* 0x0003e2000c10190e */
[----:B------:R-:W-:Y:S01]  /*5e30*/  IADD3 R28, P2, R24, R15, RZ ;  /* 0x0000000f181c7210 */ /* 0x000fe20007f5e0ff */
[----:B------:R-:W-:Y:S01]  /*5e40*/  IMAD R87, R87, R9, RZ ;  /* 0x0000000957577224 */ /* 0x000fe200078e02ff */
[----:B------:R-:W-:-:S02]  /*5e50*/  ISETP.GT.AND P1, PT, R11, 0x8, P1 ;  /* 0x000000080b00780c */ /* 0x000fc40000f24270 */
        /* <DEDUP_REMOVED lines=8> */
[----:B-1----:R-:W-:Y:S02]  /*5ee0*/  IADD3 R20, P5, R24, R17, RZ ;  /* 0x0000001118147210 */ /* 0x002fe40007fbe0ff */
        /* <DEDUP_REMOVED lines=9> */
[----:B------:R-:W-:-:S02]  /*5f80*/  IADD3 R24, P1, R28, R15, RZ ;  /* 0x0000000f1c187210 */ /* 0x000fc40007f3e0ff */
[----:B------:R-:W-:Y:S02]  /*5f90*/  ISETP.GT.AND P0, PT, R11, 0x8, P0 ;  /* 0x000000080b00780c */ /* 0x000fe40000704270 */
[----:B------:R2:W-:Y:S01]  /*5fa0*/  @P4 STG.E desc[UR14][R22.64], R31 ;  /* 0x0000001f16004986 */ /* 0x0005e2000c10190e */
[----:B0-----:R-:W-:Y:S01]  /*5fb0*/  IADD3 R18, P4, R26, R17, RZ ;  /* 0x000000111a127210 */ /* 0x001fe20007f9e0ff */
[----:B------:R-:W-:Y:S01]  /*5fc0*/  IMAD.X R25, R29, 0x1, R14, P1 ;  /* 0x000000011d197824 */ /* 0x000fe200008e060e */
[----:B------:R-:W-:Y:S01]  /*5fd0*/  ISETP.GT.AND P1, PT, R13, 0x50, PT ;  /* 0x000000500d00780c */ /* 0x000fe20003f24270 */
[----:B------:R-:W-:Y:S01]  /*5fe0*/  IMAD R33, R62, R9, RZ ;  /* 0x000000093e217224 */ /* 0x000fe200078e02ff */
[----:B------:R-:W-:Y:S01]  /*5ff0*/  IADD3 R26, P6, R22, R15, RZ ;  /* 0x0000000f161a7210 */ /* 0x000fe20007fde0ff */
[----:B------:R-:W-:Y:S01]  /*6000*/  IMAD.X R19, R27, 0x1, R16, P4 ;  /* 0x000000011b137824 */ /* 0x000fe200020e0610 */
[----:B------:R-:W-:Y:S01]  /*6010*/  @P5 STG.E desc[UR14][R24.64], R61 ;  /* 0x0000003d18005986 */ /* 0x000fe2000c10190e */
[----:B-1----:R-:W-:-:S02]  /*6020*/  IADD3 R20, P5, R28, R17, RZ ;  /* 0x000000111c147210 */ /* 0x002fc40007fbe0ff */
        /* <DEDUP_REMOVED lines=9> */
[----:B------:R-:W-:Y:S02]  /*60c0*/  IADD3 R28, P0, R24, R15, RZ ;  /* 0x0000000f181c7210 */ /* 0x000fe40007f1e0ff */
        /* <DEDUP_REMOVED lines=49> */
[----:B------:R-:W-:Y:S02]  /*63e0*/  ISETP.GT.AND P4, PT, R11, RZ, P1 ;  /* 0x000000ff0b00720c */ /* 0x000fe40000f84270 */
[----:B-1----:R-:W-:Y:S01]  /*63f0*/  IADD3 R20, P5, R24, R17, RZ ;  /* 0x0000001118147210 */ /* 0x002fe20007fbe0ff */
[----:B------:R0:W-:Y:S01]  /*6400*/  @P2 STG.E desc[UR14][R18.64], R33 ;  /* 0x0000002112002986 */ /* 0x0001e2000c10190e */
[----:B------:R-:W-:Y:S01]  /*6410*/  ISETP.GT.AND P2, PT, R13, 0x69, PT ;  /* 0x000000690d00780c */ /* 0x000fe20003f44270 */
[----:B--2---:R-:W-:Y:S01]  /*6420*/  IMAD R31, R76, R9, RZ ;  /* 0x000000094c1f7224 */ /* 0x004fe200078e02ff */
[----:B------:R-:W-:Y:S01]  /*6430*/  ISETP.GT.AND P1, PT, R11, 0x8, P1 ;  /* 0x000000080b00780c */ /* 0x000fe20000f24270 */
[----:B------:R-:W-:Y:S01]  /*6440*/  IMAD.X R21, R25, 0x1, R16, P5 ;  /* 0x0000000119157824 */ /* 0x000fe200028e0610 */
[----:B------:R-:W-:Y:S01]  /*6450*/  ISETP.GT.AND P5, PT, R11, RZ, P2 ;  /* 0x000000ff0b00720c */ /* 0x000fe200017a4270 */
[----:B------:R-:W-:Y:S01]  /*6460*/  IMAD.X R23, R27, 0x1, R14, P6 ;  /* 0x000000011b177824 */ /* 0x000fe200030e060e */
[----:B------:R-:W-:-:S02]  /*6470*/  ISETP.GT.AND P2, PT, R11, 0x8, P2 ;  /* 0x000000080b00780c */ /* 0x000fc40001744270 */
[----:B------:R1:W-:Y:S01]  /*6480*/  @P0 STG.E desc[UR14][R20.64], R75 ;  /* 0x0000004b14000986 */ /* 0x0003e2000c10190e */
[----:B------:R-:W-:Y:S01]  /*6490*/  IADD3 R24, P0, R28, R15, RZ ;  /* 0x0000000f1c187210 */ /* 0x000fe20007f1e0ff */
[----:B0-----:R-:W-:Y:S02]  /*64a0*/  IMAD R33, R78, R9, RZ ;  /* 0x000000094e217224 */ /* 0x001fe400078e02ff */
[----:B------:R0:W-:Y:S01]  /*64b0*/  @P4 STG.E desc[UR14][R22.64], R31 ;  /* 0x0000001f16004986 */ /* 0x0001e2000c10190e */
[----:B------:R-:W-:Y:S01]  /*64c0*/  IADD3 R18, P4, R26, R17, RZ ;  /* 0x000000111a127210 */ /* 0x000fe20007f9e0ff */
[----:B------:R-:W-:Y:S01]  /*64d0*/  IMAD.X R25, R29, 0x1, R14, P0 ;  /* 0x000000011d197824 */ /* 0x000fe200000e060e */
[----:B------:R-:W-:Y:S02]  /*64e0*/  ISETP.GT.AND P0, PT, R13, 0x70, PT ;  /* 0x000000700d00780c */ /* 0x000fe40003f04270 */
[----:B------:R-:W-:Y:S01]  /*64f0*/  IADD3 R26, P6, R22, R15, RZ ;  /* 0x0000000f161a7210 */ /* 0x000fe20007fde0ff */
[----:B------:R-:W-:Y:S01]  /*6500*/  IMAD.X R19, R27, 0x1, R16, P4 ;  /* 0x000000011b137824 */ /* 0x000fe200020e0610 */
[----:B------:R-:W-:Y:S01]  /*6510*/  @P5 STG.E desc[UR14][R24.64], R77 ;  /* 0x0000004d18005986 */ /* 0x000fe2000c10190e */
[----:B-1----:R-:W-:-:S02]  /*6520*/  IADD3 R20, P5, R28, R17, RZ ;  /* 0x000000111c147210 */ /* 0x002fc40007fbe0ff */
[----:B------:R-:W-:Y:S01]  /*6530*/  ISETP.GT.AND P4, PT, R11, RZ, P0 ;  /* 0x000000ff0b00720c */ /* 0x000fe20000784270 */
[----:B------:R1:W-:Y:S01]  /*6540*/  @P1 STG.E desc[UR14][R18.64], R33 ;  /* 0x0000002112001986 */ /* 0x0003e2000c10190e */
[----:B------:R-:W-:Y:S01]  /*6550*/  ISETP.GT.AND P1, PT, R13, 0x71, PT ;  /* 0x000000710d00780c */ /* 0x000fe20003f24270 */
[----:B------:R-:W-:Y:S02]  /*6560*/  IMAD.X R21, R29, 0x1, R16, P5 ;  /* 0x000000011d157824 */ /* 0x000fe400028e0610 */
[----:B------:R-:W-:Y:S01]  /*6570*/  IMAD.X R27, R23, 0x1, R14, P6 ;  /* 0x00000001171b7824 */ /* 0x000fe200030e060e */
[C---:B------:R-:W-:Y:S01]  /*6580*/  ISETP.GT.AND P5, PT, R11.reuse, RZ, P1 ;  /* 0x000000ff0b00720c */ /* 0x040fe20000fa4270 */
[----:B0-----:R-:W-:Y:S01]  /*6590*/  IMAD R31, R80, R9, RZ ;  /* 0x00000009501f7224 */ /* 0x001fe200078e02ff */
[----:B------:R-:W-:Y:S01]  /*65a0*/  ISETP.GT.AND P6, PT, R11, 0x8, P0 ;  /* 0x000000080b00780c */ /* 0x000fe200007c4270 */
[----:B------:R0:W-:Y:S01]  /*65b0*/  @P2 STG.E desc[UR14][R20.64], R79 ;  /* 0x0000004f14002986 */ /* 0x0001e2000c10190e */
[----:B------:R-:W-:-:S02]  /*65c0*/  IADD3 R28, P0, R24, R15, RZ ;  /* 0x0000000f181c7210 */ /* 0x000fc40007f1e0ff */
[----:B------:R-:W-:Y:S01]  /*65d0*/  ISETP.GT.AND P1, PT, R11, 0x8, P1 ;  /* 0x000000080b00780c */ /* 0x000fe20000f24270 */
[----:B------:R2:W-:Y:S01]  /*65e0*/  @P4 STG.E desc[UR14][R26.64], R31 ;  /* 0x0000001f1a004986 */ /* 0x0005e2000c10190e */
[----:B-1----:R-:W-:Y:S01]  /*65f0*/  IADD3 R18, P2, R22, R17, RZ ;  /* 0x0000001116127210 */ /* 0x002fe20007f5e0ff */
[----:B------:R-:W-:Y:S01]  /*6600*/  IMAD.X R29, R25, 0x1, R14, P0 ;  /* 0x00000001191d7824 */ /* 0x000fe200000e060e */
[----:B------:R-:W-:Y:S01]  /*6610*/  ISETP.GT.AND P0, PT, R13, 0x78, PT ;  /* 0x000000780d00780c */ /* 0x000fe20003f04270 */
[----:B------:R-:W-:Y:S02]  /*6620*/  IMAD R33, R82, R9, RZ ;  /* 0x0000000952217224 */ /* 0x000fe400078e02ff */
[--C-:B------:R-:W-:Y:S01]  /*6630*/  IMAD.X R19, R23, 0x1, R16.reuse, P2 ;  /* 0x0000000117137824 */ /* 0x100fe200010e0610 */
[----:B------:R1:W-:Y:S01]  /*6640*/  @P5 STG.E desc[UR14][R28.64], R81 ;  /* 0x000000511c005986 */ /* 0x0003e2000c10190e */
[----:B0-----:R-:W-:Y:S02]  /*6650*/  IADD3 R20, P4, R24, R17, RZ ;  /* 0x0000001118147210 */ /* 0x001fe40007f9e0ff */
[C---:B------:R-:W-:Y:S01]  /*6660*/  IADD3 R22, P5, R26.reuse, R15, RZ ;  /* 0x0000000f1a167210 */ /* 0x040fe20007fbe0ff */
[----:B------:R1:W-:Y:S01]  /*6670*/  @P6 STG.E desc[UR14][R18.64], R33 ;  /* 0x0000002112006986 */ /* 0x0003e2000c10190e */
[----:B------:R-:W-:Y:S01]  /*6680*/  ISETP.GT.AND P2, PT, R13, 0x79, PT ;  /* 0x000000790d00780c */ /* 0x000fe20003f44270 */
[----:B------:R-:W-:Y:S01]  /*6690*/  IMAD.X R21, R25, 0x1, R16, P4 ;  /* 0x0000000119157824 */ /* 0x000fe200020e0610 */
[----:B--2---:R-:W-:Y:S01]  /*66a0*/  IADD3 R26, P4, R26, R17, RZ ;  /* 0x000000111a1a7210 */ /* 0x004fe20007f9e0ff */
[----:B------:R-:W-:Y:S01]  /*66b0*/  IMAD.X R23, R27, 0x1, R14, P5 ;  /* 0x000000011b177824 */ /* 0x000fe200028e060e */
[----:B------:R-:W-:Y:S01]  /*66c0*/  ISETP.GT.AND P6, PT, R11, RZ, P0 ;  /* 0x000000ff0b00720c */ /* 0x000fe200007c4270 */
[----:B------:R-:W-:Y:S01]  /*66d0*/  IMAD R13, R86, R9, RZ ;  /* 0x00000009560d7224 */ /* 0x000fe200078e02ff */
[----:B------:R-:W-:Y:S01]  /*66e0*/  IADD3 R24, P5, R28, R15, RZ ;  /* 0x0000000f1c187210 */ /* 0x000fe20007fbe0ff */
[----:B------:R-:W-:Y:S01]  /*66f0*/  IMAD.X R27, R27, 0x1, R16, P4 ;  /* 0x000000011b1b7824 */ /* 0x000fe200020e0610 */
[C---:B------:R-:W-:Y:S01]  /*6700*/  ISETP.GT.AND P4, PT, R11.reuse, RZ, P2 ;  /* 0x000000ff0b00720c */ /* 0x040fe20001784270 */
[----:B------:R1:W-:Y:S01]  /*6710*/  @P1 STG.E desc[UR14][R20.64], R83 ;  /* 0x0000005314001986 */ /* 0x0003e2000c10190e */
[----:B------:R-:W-:Y:S01]  /*6720*/  ISETP.GT.AND P0, PT, R11, 0x8, P0 ;  /* 0x000000080b00780c */ /* 0x000fe20000704270 */
[----:B------:R-:W-:Y:S01]  /*6730*/  IMAD.X R25, R29, 0x1, R14, P5 ;  /* 0x000000011d197824 */ /* 0x000fe200028e060e */
[----:B------:R-:W-:Y:S01]  /*6740*/  ISETP.GT.AND P2, PT, R11, 0x8, P2 ;  /* 0x000000080b00780c */ /* 0x000fe20001744270 */
[----:B------:R-:W-:Y:S01]  /*6750*/  IMAD R11, R84, R9, RZ ;  /* 0x00000009540b7224 */ /* 0x000fe200078e02ff */
[----:B------:R-:W-:-:S04]  /*6760*/  IADD3 R14, P5, R28, R17, RZ ;  /* 0x000000111c0e7210 */ /* 0x000fc80007fbe0ff */
[----:B------:R1:W-:Y:S01]  /*6770*/  @P6 STG.E desc[UR14][R22.64], R11 ;  /* 0x0000000b16006986 */ /* 0x0003e2000c10190e */
[----:B------:R-:W-:-:S03]  /*6780*/  IMAD.X R15, R29, 0x1, R16, P5 ;  /* 0x000000011d0f7824 */ /* 0x000fc600028e0610 */
[----:B------:R1:W-:Y:S04]  /*6790*/  @P4 STG.E desc[UR14][R24.64], R85 ;  /* 0x0000005518004986 */ /* 0x0003e8000c10190e */
[----:B------:R1:W-:Y:S04]  /*67a0*/  @P0 STG.E desc[UR14][R26.64], R13 ;  /* 0x0000000d1a000986 */ /* 0x0003e8000c10190e */
[----:B------:R1:W-:Y:S02]  /*67b0*/  @P2 STG.E desc[UR14][R14.64], R87 ;  /* 0x000000570e002986 */ /* 0x0003e4000c10190e */
.L_x_150:
[----:B------:R-:W-:Y:S05]  /*67c0*/  BSYNC B0 ;  /* 0x0000000000007941 */ /* 0x000fea0003800000 */
.L_x_26:
[----:B------:R-:W-:Y:S01]  /*67d0*/  ULDC UR8, c[0x0][0xc] ;  /* 0x0000030000087ab9 */ /* 0x000fe20000000800 */
[----:B------:R-:W-:Y:S01]  /*67e0*/  ULDC UR9, c[0x0][0x10] ;  /* 0x0000040000097ab9 */ /* 0x000fe20000000800 */
[----:B-1----:R-:W1:Y:S01]  /*67f0*/  LDC R11, c[0x0][0x14] ;  /* 0x00000500ff0b7b82 */ /* 0x002e620000000800 */
[----:B------:R-:W-:Y:S01]  /*6800*/  UIMAD.WIDE.U32 UR8, UR8, UR9, URZ ;  /* 0x00000009080872a5 */ /* 0x000fe2000f8e003f */
[----:B----4-:R-:W-:Y:S02]  /*6810*/  IMAD.MOV.U32 R20, RZ, RZ, -0x1 ;  /* 0xffffffffff147424 */ /* 0x010fe400078e00ff */
[----:B0-2---:R-:W-:-:S03]  /*6820*/  IMAD.MOV.U32 R14, RZ, RZ, -0x1 ;  /* 0xffffffffff0e7424 */ /* 0x005fc600078e00ff */
[----:B-1----:R-:W-:-:S04]  /*6830*/  IMAD.WIDE.U32 R2, R11, UR8, R2 ;  /* 0x000000080b027c25 */ /* 0x002fc8000f8e0002 */
[----:B------:R-:W-:Y:S01]  /*6840*/  IMAD R11, R11, UR9, RZ ;  /* 0x000000090b0b7c24 */ /* 0x000fe2000f8e02ff */
[----:B------:R-:W-:Y:S02]  /*6850*/  ULDC.64 UR8, c[0x0][0x750] ;  /* 0x0001d40000087ab9 */ /* 0x000fe40000000a00 */
[----:B------:R-:W-:Y:S01]  /*6860*/  ISETP.GE.U32.AND P0, PT, R2, UR8, PT ;  /* 0x0000000802007c0c */ /* 0x000fe2000bf06070 */
[--C-:B------:R-:W-:Y:S01]  /*6870*/  IMAD.IADD R3, R3, 0x1, R11.reuse ;  /* 0x0000000103037824 */ /* 0x100fe200078e020b */
[----:B------:R-:W-:-:S04]  /*6880*/  PRMT R11, RZ, 0x7610, R11 ;  /* 0x00007610ff0b7816 */ /* 0x000fc8000000000b */
[----:B------:R-:W-:-:S13]  /*6890*/  ISETP.GE.U32.AND.EX P0, PT, R3, UR9, PT, P0 ;  /* 0x0000000903007c0c */ /* 0x000fda000bf06100 */
[----:B------:R-:W-:Y:S05]  /*68a0*/  @P0 BRA `(.L_x_151) ;  /* 0x0000000400640947 */ /* 0x000fea0003800000 */
[----:B---3--:R-:W0:Y:S01]  /*68b0*/  S2R R24, SR_CTAID.X ;  /* 0x0000000000187919 */ /* 0x008e220000002500 */
[----:B------:R-:W1:Y:S01]  /*68c0*/  LDC.64 R18, c[0x0][0x728] ;  /* 0x0001ca00ff127b82 */ /* 0x000e620000000a00 */
[----:B------:R-:W-:Y:S01]  /*68d0*/  ULDC UR7, c[0x0][0x150] ;  /* 0x0000540000077ab9 */ /* 0x000fe20000000800 */
[----:B------:R-:W-:Y:S01]  /*68e0*/  IMAD.MOV.U32 R16, RZ, RZ, R2 ;  /* 0x000000ffff107224 */ /* 0x000fe200078e0002 */
[----:B------:R-:W2:Y:S01]  /*68f0*/  S2R R26, SR_CTAID.Y ;  /* 0x00000000001a7919 */ /* 0x000ea20000002600 */
[----:B------:R-:W-:-:S04]  /*6900*/  IMAD.MOV.U32 R17, RZ, RZ, R3 ;  /* 0x000000ffff117224 */ /* 0x000fc800078e0003 */
[----:B------:R-:W3:Y:S08]  /*6910*/  LDC R27, c[0x0][0x144] ;  /* 0x00005100ff1b7b82 */ /* 0x000ef00000000800 */
[----:B------:R-:W4:Y:S08]  /*6920*/  LDC R20, c[0x0][0x730] ;  /* 0x0001cc00ff147b82 */ /* 0x000f300000000800 */
[----:B------:R-:W2:Y:S01]  /*6930*/  LDC.64 R22, c[0x0][0x720] ;  /* 0x0001c800ff167b82 */ /* 0x000ea20000000a00 */
[----:B-1----:R-:W-:-:S04]  /*6940*/  ISETP.NE.U32.AND P0, PT, R18, RZ, PT ;  /* 0x000000ff1200720c */ /* 0x002fc80003f05070 */
[----:B------:R-:W-:Y:S02]  /*6950*/  ISETP.NE.AND.EX P0, PT, R19, RZ, PT, P0 ;  /* 0x000000ff1300720c */ /* 0x000fe40003f05300 */
[----:B0-----:R-:W-:-:S05]  /*6960*/  I2FP.F32.U32 R11, R24 ;  /* 0x00000018000b7245 */ /* 0x001fca0000201000 */
[----:B------:R-:W-:-:S04]  /*6970*/  FMUL R11, R11, UR7 ;  /* 0x000000070b0b7c20 */ /* 0x000fc80008400000 */
[----:B------:R0:W1:Y:S02]  /*6980*/  F2I.U32.TRUNC.NTZ R25, R11 ;  /* 0x0000000b00197305 */ /* 0x000064000020f000 */
[----:B---34-:R-:W-:Y:S05]  /*6990*/  @!P0 BRA `(.L_x_152) ;  /* 0x0000000000288947 */ /* 0x018fea0003800000 */
[----:B0-----:R-:W0:Y:S02]  /*69a0*/  LDC R11, c[0x0][0x734] ;  /* 0x0001cd00ff0b7b82 */ /* 0x001e240000000800 */
        /* <DEDUP_REMOVED lines=9> */
.L_x_152:
[-CC-:B------:R-:W-:Y:S01]  /*6a40*/  SHF.R.U64 R21, R16, R20.reuse, R17.reuse ;  /* 0x0000001410157219 */ /* 0x180fe20000001211 */
[----:B------:R-:W3:Y:S01]  /*6a50*/  LDC.64 R32, c[0x0][0x740] ;  /* 0x0001d000ff207b82 */ /* 0x000ee20000000a00 */
[----:B0-----:R-:W-:Y:S01]  /*6a60*/  SHF.R.U32.HI R11, RZ, R20, R17 ;  /* 0x00000014ff0b7219 */ /* 0x001fe20000011611 */
[----:B-1----:R-:W-:Y:S01]  /*6a70*/  IMAD.MOV R25, RZ, RZ, -R25 ;  /* 0x000000ffff197224 */ /* 0x002fe200078e0a19 */
[----:B------:R-:W-:Y:S01]  /*6a80*/  IADD3 R15, P0, RZ, -R21, RZ ;  /* 0x80000015ff0f7210 */ /* 0x000fe20007f1e0ff */
[----:B------:R-:W-:Y:S02]  /*6a90*/  ULDC UR7, c[0x0][0x154] ;  /* 0x0000550000077ab9 */ /* 0x000fe40000000800 */
[----:B------:R-:W-:Y:S02]  /*6aa0*/  IMAD R27, R27, R25, R24 ;  /* 0x000000191b1b7224 */ /* 0x000fe400078e0218 */
[----:B------:R-:W0:Y:S01]  /*6ab0*/  LDC R16, c[0x0][0x718] ;  /* 0x0001c600ff107b82 */ /* 0x000e220000000800 */
[----:B------:R-:W-:-:S02]  /*6ac0*/  IMAD.X R11, RZ, RZ, ~R11, P0 ;  /* 0x000000ffff0b7224 */ /* 0x000fc400000e0e0b */
[----:B--2---:R-:W-:-:S04]  /*6ad0*/  IMAD.WIDE.U32 R12, R15, R22, R2 ;  /* 0x000000160f0c7225 */ /* 0x004fc800078e0002 */
[----:B------:R-:W-:Y:S01]  /*6ae0*/  IMAD R14, R11, R22, RZ ;  /* 0x000000160b0e7224 */ /* 0x000fe200078e02ff */
[----:B------:R-:W1:Y:S03]  /*6af0*/  LDC R28, c[0x0][0x708] ;  /* 0x0001c200ff1c7b82 */ /* 0x000e660000000800 */
[----:B------:R-:W-:Y:S02]  /*6b00*/  IMAD R11, R15, R23, R14 ;  /* 0x000000170f0b7224 */ /* 0x000fe400078e020e */
[----:B------:R-:W-:Y:S02]  /*6b10*/  IMAD.MOV.U32 R15, RZ, RZ, 0x1 ;  /* 0x00000001ff0f7424 */ /* 0x000fe400078e00ff */
[----:B------:R-:W-:Y:S01]  /*6b20*/  IMAD.IADD R11, R13, 0x1, R11 ;  /* 0x000000010d0b7824 */ /* 0x000fe200078e020b */
[----:B------:R-:W2:Y:S01]  /*6b30*/  LDC R30, c[0x0][0x758] ;  /* 0x0001d600ff1e7b82 */ /* 0x000ea20000000800 */
[----:B------:R-:W-:-:S02]  /*6b40*/  I2FP.F32.U32 R13, R26 ;  /* 0x0000001a000d7245 */ /* 0x000fc40000201000 */
[----:B---3--:R-:W-:-:S03]  /*6b50*/  ISETP.NE.U32.AND P0, PT, R32, RZ, PT ;  /* 0x000000ff2000720c */ /* 0x008fc60003f05070 */
[----:B------:R-:W-:Y:S01]  /*6b60*/  FMUL R14, R13, UR7 ;  /* 0x000000070d0e7c20 */ /* 0x000fe20008400000 */
[----:B------:R-:W-:Y:S01]  /*6b70*/  ISETP.NE.AND.EX P0, PT, R33, RZ, PT, P0 ;  /* 0x000000ff2100720c */ /* 0x000fe20003f05300 */
[----:B------:R-:W3:Y:S01]  /*6b80*/  LDC R25, c[0x0][0x148] ;  /* 0x00005200ff197b82 */ /* 0x000ee20000000800 */
[-CC-:B0-----:R-:W-:Y:S01]  /*6b90*/  SHF.R.U64 R20, R12, R16.reuse, R11.reuse ;  /* 0x000000100c147219 */ /* 0x181fe2000000120b */
[----:B------:R0:W4:Y:S01]  /*6ba0*/  F2I.U32.TRUNC.NTZ R23, R14 ;  /* 0x0000000e00177305 */ /* 0x000122000020f000 */
[----:B------:R-:W-:Y:S01]  /*6bb0*/  SHF.R.U32.HI R11, RZ, R16, R11 ;  /* 0x00000010ff0b7219 */ /* 0x000fe2000001160b */
[----:B------:R-:W-:-:S04]  /*6bc0*/  IMAD.MOV.U32 R13, RZ, RZ, -0x1 ;  /* 0xffffffffff0d7424 */ /* 0x000fc800078e00ff */
[----:B------:R-:W0:Y:S01]  /*6bd0*/  LDC R24, c[0x0][0x700] ;  /* 0x0001c000ff187b82 */ /* 0x000e220000000800 */
[-CC-:B-1----:R-:W-:Y:S02]  /*6be0*/  SHF.R.U64 R18, R20, R28.reuse, R11.reuse ;  /* 0x0000001c14127219 */ /* 0x182fe4000000120b */
[----:B------:R-:W-:-:S05]  /*6bf0*/  SHF.R.U32.HI R11, RZ, R28, R11 ;  /* 0x0000001cff0b7219 */ /* 0x000fca000001160b */
[----:B------:R-:W1:Y:S01]  /*6c00*/  LDC R31, c[0x0][0x748] ;  /* 0x0001d200ff1f7b82 */ /* 0x000e620000000800 */
[-C--:B--2---:R-:W-:Y:S02]  /*6c10*/  SHF.L.U32 R12, R13, R30.reuse, RZ ;  /* 0x0000001e0d0c7219 */ /* 0x084fe400000006ff */
[-CC-:B------:R-:W-:Y:S02]  /*6c20*/  SHF.R.U64 R22, R18, R30.reuse, R11.reuse ;  /* 0x0000001e12167219 */ /* 0x180fe4000000120b */
[----:B------:R-:W-:Y:S02]  /*6c30*/  SHF.R.U32.HI R13, RZ, R30, R11 ;  /* 0x0000001eff0d7219 */ /* 0x000fe4000001160b */
[----:B------:R-:W-:Y:S01]  /*6c40*/  LOP3.LUT R29, RZ, R12, RZ, 0x33, !PT ;  /* 0x0000000cff1d7212 */ /* 0x000fe200078e33ff */
[----:B------:R-:W2:Y:S01]  /*6c50*/  LDC R34, c[0x0][0x738] ;  /* 0x0001ce00ff227b82 */ /* 0x000ea20000000800 */
[----:B------:R-:W-:Y:S01]  /*6c60*/  SHF.L.U32 R30, R15, R30, RZ ;  /* 0x0000001e0f1e7219 */ /* 0x000fe200000006ff */
[----:B------:R-:W-:-:S06]  /*6c70*/  IMAD.MOV.U32 R12, RZ, RZ, R22 ;  /* 0x000000ffff0c7224 */ /* 0x000fcc00078e0016 */
[----:B------:R-:W0:Y:S01]  /*6c80*/  LDC R35, c[0x0][0x710] ;  /* 0x0001c400ff237b82 */ /* 0x000e220000000800 */
[----:B----4-:R-:W-:Y:S05]  /*6c90*/  @!P0 BRA `(.L_x_153) ;  /* 0x0000000000288947 */ /* 0x010fea0003800000 */
[----:B------:R-:W4:Y:S02]  /*6ca0*/  LDC R11, c[0x0][0x74c] ;  /* 0x0001d300ff0b7b82 */ /* 0x000f240000000800 */
[----:B----4-:R-:W-:-:S05]  /*6cb0*/  IADD3 R11, P0, R22, R11, RZ ;  /* 0x0000000b160b7210 */ /* 0x010fca0007f1e0ff */
[----:B------:R-:W-:-:S04]  /*6cc0*/  IMAD.X R19, RZ, RZ, R13, P0 ;  /* 0x000000ffff137224 */ /* 0x000fc800000e060d */
[----:B------:R-:W-:-:S04]  /*6cd0*/  IMAD.WIDE.U32 R12, R19, R32, RZ ;  /* 0x00000020130c7225 */ /* 0x000fc800078e00ff */
[----:B0-----:R-:W-:-:S04]  /*6ce0*/  IMAD.WIDE.U32 R14, P0, R11, R33, R12 ;  /* 0x000000210b0e7225 */ /* 0x001fc8000780000c */
[----:B------:R-:W-:-:S04]  /*6cf0*/  IMAD.WIDE.U32 R12, R11, R32, RZ ;  /* 0x000000200b0c7225 */ /* 0x000fc800078e00ff */
[----:B------:R-:W-:Y:S01]  /*6d00*/  IMAD.X R17, RZ, RZ, RZ, P0 ;  /* 0x000000ffff117224 */ /* 0x000fe200000e06ff */
[----:B------:R-:W-:Y:S01]  /*6d10*/  IADD3 RZ, P0, R13, R14, RZ ;  /* 0x0000000e0dff7210 */ /* 0x000fe20007f1e0ff */
[----:B------:R-:W-:-:S04]  /*6d20*/  IMAD.MOV.U32 R16, RZ, RZ, R15 ;  /* 0x000000ffff107224 */ /* 0x000fc800078e000f */
[----:B------:R-:W-:-:S08]  /*6d30*/  IMAD.WIDE.U32.X R12, R19, R33, R16, P0 ;  /* 0x00000021130c7225 */ /* 0x000fd000000e0410 */
.L_x_153:
[----:B-1----:R-:W-:Y:S01]  /*6d40*/  SHF.R.U64 R11, R12, R31, R13 ;  /* 0x0000001f0c0b7219 */ /* 0x002fe2000000120d */
[----:B0-----:R-:W-:Y:S01]  /*6d50*/  VIADD R15, R24, 0xffffffff ;  /* 0xffffffff180f7836 */ /* 0x001fe20000000000 */
[----:B------:R-:W-:Y:S01]  /*6d60*/  LOP3.LUT R12, R18, R29, RZ, 0xc0, !PT ;  /* 0x0000001d120c7212 */ /* 0x000fe200078ec0ff */
[----:B------:R-:W-:Y:S02]  /*6d70*/  IMAD.MOV R23, RZ, RZ, -R23 ;  /* 0x000000ffff177224 */ /* 0x000fe400078e0a17 */
[----:B------:R-:W-:Y:S01]  /*6d80*/  IMAD.MOV R13, RZ, RZ, -R11 ;  /* 0x000000ffff0d7224 */ /* 0x000fe200078e0a0b */
[----:B------:R-:W-:Y:S01]  /*6d90*/  LOP3.LUT R20, R20, R15, RZ, 0xc0, !PT ;  /* 0x0000000f14147212 */ /* 0x000fe200078ec0ff */
[----:B------:R-:W-:Y:S02]  /*6da0*/  IMAD R12, R30, R11, R12 ;  /* 0x0000000b1e0c7224 */ /* 0x000fe400078e020c */
[----:B---3--:R-:W-:Y:S02]  /*6db0*/  @P3 IMAD R27, R25, R23, R26 ;  /* 0x00000017191b3224 */ /* 0x008fe400078e021a */
[----:B--2---:R-:W-:-:S02]  /*6dc0*/  IMAD R11, R13, R34, R22 ;  /* 0x000000220d0b7224 */ /* 0x004fc400078e0216 */
[----:B------:R-:W-:Y:S02]  /*6dd0*/  IMAD R12, R12, R35, R27 ;  /* 0x000000230c0c7224 */ /* 0x000fe400078e021b */
[----:B------:R-:W-:Y:S02]  /*6de0*/  IMAD.MOV.U32 R14, RZ, RZ, 0x1 ;  /* 0x00000001ff0e7424 */ /* 0x000fe400078e00ff */
[----:B------:R-:W-:-:S03]  /*6df0*/  IMAD R13, R11, R24, R20 ;  /* 0x000000180b0d7224 */ /* 0x000fc600078e0214 */
[----:B------:R-:W-:Y:S01]  /*6e00*/  PRMT R11, R14, 0x7610, R11 ;  /* 0x000076100e0b7816 */ /* 0x000fe2000000000b */
[----:B------:R-:W-:Y:S01]  /*6e10*/  IMAD.MOV.U32 R14, RZ, RZ, R21 ;  /* 0x000000ffff0e7224 */ /* 0x000fe200078e0015 */
[----:B------:R-:W-:Y:S02]  /*6e20*/  SEL R20, R13, R12, !P3 ;  /* 0x0000000c0d147207 */ /* 0x000fe40005800000 */
[----:B------:R-:W-:-:S07]  /*6e30*/  SEL R12, R12, R13, !P3 ;  /* 0x0000000d0c0c7207 */ /* 0x000fce0005800000 */
.L_x_151:
[----:B------:R-:W-:Y:S01]  /*6e40*/  LOP3.LUT P0, RZ, R11, 0xff, RZ, 0xc0, !PT ;  /* 0x000000ff0bff7812 */ /* 0x000fe2000780c0ff */
[----:B------:R-:W-:-:S12]  /*6e50*/  IMAD.MOV.U32 R16, RZ, RZ, R12 ;  /* 0x000000ffff107224 */ /* 0x000fd800078e000c */
[----:B------:R-:W-:Y:S05]  /*6e60*/  @P0 BRA `(.L_x_154) ;  /* 0xffffffa400540947 */ /* 0x000fea000383ffff */
[----:B------:R-:W-:Y:S05]  /*6e70*/  EXIT ;  /* 0x000000000000794d */ /* 0x000fea0003800000 */
.L_x_8:
[----:B0-----:R-:W-:Y:S01]  /*6e80*/  ULDC.64 UR4, c[0x0][0x750] ;  /* 0x0001d40000047ab9 */ /* 0x001fe20000000a00 */
        /* <DEDUP_REMOVED lines=25> */
.L_x_156:
[----:B------:R-:W0:Y:S01]  /*7020*/  LDC.64 R28, c[0x0][0x740] ;  /* 0x0001d000ff1c7b82 */ /* 0x000e220000000a00 */
[-CC-:B------:R-:W-:Y:S01]  /*7030*/  SHF.R.U64 R18, R16, R8.reuse, R17.reuse ;  /* 0x0000000810127219 */ /* 0x180fe20000001211 */
[----:B------:R-:W-:Y:S01]  /*7040*/  IMAD.MOV.U32 R27, RZ, RZ, 0x1 ;  /* 0x00000001ff1b7424 */ /* 0x000fe200078e00ff */
[----:B------:R-:W-:Y:S02]  /*7050*/  SHF.R.U32.HI R5, RZ, R8, R17 ;  /* 0x00000008ff057219 */ /* 0x000fe40000011611 */
[----:B------:R-:W-:-:S03]  /*7060*/  IADD3 R15, P0, RZ, -R18, RZ ;  /* 0x80000012ff0f7210 */ /* 0x000fc60007f1e0ff */
[----:B------:R-:W1:Y:S02]  /*7070*/  LDC R14, c[0x0][0x718] ;  /* 0x0001c600ff0e7b82 */ /* 0x000e640000000800 */
[----:B------:R-:W-:Y:S02]  /*7080*/  IMAD.X R5, RZ, RZ, ~R5, P0 ;  /* 0x000000ffff057224 */ /* 0x000fe400000e0e05 */
[----:B------:R-:W-:-:S04]  /*7090*/  IMAD.WIDE.U32 R6, R15, R24, R2 ;  /* 0x000000180f067225 */ /* 0x000fc800078e0002 */
[----:B------:R-:W2:Y:S01]  /*70a0*/  LDC R16, c[0x0][0x708] ;  /* 0x0001c200ff107b82 */ /* 0x000ea20000000800 */
[----:B------:R-:W-:-:S04]  /*70b0*/  IMAD R8, R5, R24, RZ ;  /* 0x0000001805087224 */ /* 0x000fc800078e02ff */
[----:B------:R-:W-:-:S03]  /*70c0*/  IMAD R5, R15, R25, R8 ;  /* 0x000000190f057224 */ /* 0x000fc600078e0208 */
[----:B------:R-:W3:Y:S01]  /*70d0*/  LDC R26, c[0x0][0x758] ;  /* 0x0001d600ff1a7b82 */ /* 0x000ee20000000800 */
[----:B------:R-:W-:Y:S01]  /*70e0*/  IMAD.IADD R5, R7, 0x1, R5 ;  /* 0x0000000107057824 */ /* 0x000fe200078e0205 */
[----:B0-----:R-:W-:Y:S01]  /*70f0*/  ISETP.NE.U32.AND P0, PT, R28, RZ, PT ;  /* 0x000000ff1c00720c */ /* 0x001fe20003f05070 */
[----:B------:R-:W-:-:S03]  /*7100*/  IMAD.MOV.U32 R7, RZ, RZ, -0x1 ;  /* 0xffffffffff077424 */ /* 0x000fc600078e00ff */
        /* <DEDUP_REMOVED lines=8> */
[-C--:B---3--:R-:W-:Y:S02]  /*7190*/  SHF.L.U32 R6, R7, R26.reuse, RZ ;  /* 0x0000001a07067219 */ /* 0x088fe400000006ff */
[--C-:B------:R-:W-:Y:S02]  /*71a0*/  SHF.R.U64 R24, R20, R26, R5.reuse ;  /* 0x0000001a14187219 */ /* 0x100fe40000001205 */
[----:B------:R-:W-:Y:S02]  /*71b0*/  LOP3.LUT R31, RZ, R6, RZ, 0x33, !PT ;  /* 0x00000006ff1f7212 */ /* 0x000fe400078e33ff */
[----:B------:R-:W-:Y:S01]  /*71c0*/  SHF.R.U32.HI R7, RZ, R26, R5 ;  /* 0x0000001aff077219 */ /* 0x000fe20000011605 */
[----:B------:R-:W3:Y:S01]  /*71d0*/  LDC R30, c[0x0][0x710] ;  /* 0x0001c400ff1e7b82 */ /* 0x000ee20000000800 */
[----:B------:R-:W-:Y:S01]  /*71e0*/  IMAD.MOV.U32 R6, RZ, RZ, R24 ;  /* 0x000000ffff067224 */ /* 0x000fe200078e0018 */
[----:B------:R-:W-:Y:S06]  /*71f0*/  @!P0 BRA `(.L_x_157) ;  /* 0x0000000000288947 */ /* 0x000fec0003800000 */
        /* <DEDUP_REMOVED lines=10> */
.L_x_157:
[----:B-1----:R-:W-:Y:S01]  /*72a0*/  SHF.R.U64 R6, R6, R23, R7 ;  /* 0x0000001706067219 */ /* 0x002fe20000001207 */
[----:B0-----:R-:W-:Y:S01]  /*72b0*/  VIADD R15, R21, 0xffffffff ;  /* 0xffffffff150f7836 */ /* 0x001fe20000000000 */
[----:B------:R-:W-:Y:S01]  /*72c0*/  SHF.L.U32 R7, R27, R26, RZ ;  /* 0x0000001a1b077219 */ /* 0x000fe200000006ff */
[----:B------:R-:W-:Y:S01]  /*72d0*/  @P3 IMAD R12, R13, R22, R10 ;  /* 0x000000160d0c3224 */ /* 0x000fe200078e020a */
[----:B------:R-:W-:Y:S01]  /*72e0*/  LOP3.LUT R5, R20, R31, RZ, 0xc0, !PT ;  /* 0x0000001f14057212 */ /* 0x000fe200078ec0ff */
[----:B------:R-:W-:Y:S01]  /*72f0*/  IMAD.MOV R11, RZ, RZ, -R6 ;  /* 0x000000ffff0b7224 */ /* 0x000fe200078e0a06 */
[----:B------:R-:W-:Y:S01]  /*7300*/  LOP3.LUT R8, R8, R15, RZ, 0xc0, !PT ;  /* 0x0000000f08087212 */ /* 0x000fe200078ec0ff */
[----:B------:R-:W-:Y:S02]  /*7310*/  IMAD.MOV.U32 R17, RZ, RZ, R18 ;  /* 0x000000ffff117224 */ /* 0x000fe400078e0012 */
[----:B------:R-:W-:Y:S02]  /*7320*/  IMAD R7, R7, R6, R5 ;  /* 0x0000000607077224 */ /* 0x000fe400078e0205 */
[----:B--2---:R-:W-:-:S02]  /*7330*/  IMAD R5, R11, R25, R24 ;  /* 0x000000190b057224 */ /* 0x004fc400078e0218 */
[----:B------:R-:W-:Y:S02]  /*7340*/  IMAD.MOV.U32 R6, RZ, RZ, 0x1 ;  /* 0x00000001ff067424 */ /* 0x000fe400078e00ff */
[----:B---3--:R-:W-:Y:S02]  /*7350*/  IMAD R7, R7, R30, R12 ;  /* 0x0000001e07077224 */ /* 0x008fe400078e020c */
[----:B------:R-:W-:Y:S01]  /*7360*/  IMAD R8, R5, R21, R8 ;  /* 0x0000001505087224 */ /* 0x000fe200078e0208 */
[----:B------:R-:W-:-:S04]  /*7370*/  PRMT R5, R6, 0x7610, R5 ;  /* 0x0000761006057816 */ /* 0x000fc80000000005 */
[----:B------:R-:W-:Y:S02]  /*7380*/  SEL R6, R8, R7, !P3 ;  /* 0x0000000708067207 */ /* 0x000fe40005800000 */
[----:B------:R-:W-:-:S07]  /*7390*/  SEL R7, R7, R8, !P3 ;  /* 0x0000000807077207 */ /* 0x000fce0005800000 */
.L_x_155:
[----:B------:R-:W-:-:S08]  /*73a0*/  NOP ;  /* 0x0000000000007918 */ /* 0x000fd00000000000 */
[----:B------:R-:W0:-:S00]  /*73b0*/  USETMAXREG.DEALLOC.CTAPOOL 0x28 ;  /* 0x00000028000079c8 */ /* 0x000e0000080e0500 */
[----:B0-----:R-:W-:-:S13]  /*73c0*/  ISETP.NE.AND P0, PT, R9, RZ, PT ;  /* 0x000000ff0900720c */ /* 0x001fda0003f05270 */
[----:B------:R-:W-:Y:S05]  /*73d0*/  @P0 EXIT ;  /* 0x000000000000094d */ /* 0x000fea0003800000 */
[----:B------:R-:W-:Y:S01]  /*73e0*/  LOP3.LUT P0, RZ, R5, 0xff, RZ, 0xc0, !PT ;  /* 0x000000ff05ff7812 */ /* 0x000fe2000780c0ff */
[----:B------:R-:W-:Y:S02]  /*73f0*/  IMAD.MOV.U32 R5, RZ, RZ, 0x1 ;  /* 0x00000001ff057424 */ /* 0x000fe400078e00ff */
[----:B------:R-:W-:-:S10]  /*7400*/  IMAD.MOV.U32 R15, RZ, RZ, RZ ;  /* 0x000000ffff0f7224 */ /* 0x000fd400078e00ff */
[----:B------:R-:W-:Y:S05]  /*7410*/  @!P0 BRA `(.L_x_158) ;  /* 0x0000000c00748947 */ /* 0x000fea0003800000 */
[----:B------:R-:W0:Y:S01]  /*7420*/  LDC R5, c[0x0][0x28c] ;  /* 0x0000a300ff057b82 */ /* 0x000e220000000800 */
[----:B------:R-:W1:Y:S01]  /*7430*/  S2R R11, SR_CgaCtaId ;  /* 0x00000000000b7919 */ /* 0x000e620000008800 */
[----:B------:R-:W-:Y:S01]  /*7440*/  ULDC UR5, c[0x0][0x758] ;  /* 0x0001d60000057ab9 */ /* 0x000fe20000000800 */
[----:B------:R-:W-:Y:S01]  /*7450*/  UMOV UR7, 0xffffffff ;  /* 0xffffffff00077882 */ /* 0x000fe20000000000 */
[----:B------:R-:W-:Y:S01]  /*7460*/  ULDC UR6, c[0x0][0xc] ;  /* 0x0000030000067ab9 */ /* 0x000fe20000000800 */
[----:B------:R-:W-:Y:S01]  /*7470*/  USHF.L.U32 UR9, UR7, UR5, URZ ;  /* 0x0000000507097299 */ /* 0x000fe2000800063f */
[----:B------:R-:W-:Y:S01]  /*7480*/  BSSY B0, `(.L_x_158) ;  /* 0x00000d6000007945 */ /* 0x000fe20003800000 */
[----:B------:R-:W-:Y:S01]  /*7490*/  UMOV UR8, 0x1 ;  /* 0x0000000100087882 */ /* 0x000fe20000000000 */
[----:B------:R-:W-:Y:S01]  /*74a0*/  ULDC UR7, c[0x0][0x10] ;  /* 0x0000040000077ab9 */ /* 0x000fe20000000800 */
[----:B------:R-:W-:Y:S01]  /*74b0*/  USHF.L.U32 UR5, UR8, UR5, URZ ;  /* 0x0000000508057299 */ /* 0x000fe2000800063f */
[----:B------:R-:W-:Y:S01]  /*74c0*/  IMAD.MOV.U32 R16, RZ, RZ, 0x1 ;  /* 0x00000001ff107424 */ /* 0x000fe200078e00ff */
[----:B------:R-:W-:Y:S01]  /*74d0*/  UIMAD.WIDE.U32 UR6, UR6, UR7, URZ ;  /* 0x00000007060672a5 */ /* 0x000fe2000f8e003f */
[----:B------:R-:W-:Y:S01]  /*74e0*/  LOP3.LUT R14, R4, 0x2, RZ, 0xfc, !PT ;  /* 0x00000002040e7812 */ /* 0x000fe200078efcff */
[----:B------:R-:W-:Y:S01]  /*74f0*/  ULDC UR8, c[0x0][0x14] ;  /* 0x0000050000087ab9 */ /* 0x000fe20000000800 */
[----:B------:R-:W-:Y:S01]  /*7500*/  IMAD.MOV.U32 R15, RZ, RZ, RZ ;  /* 0x000000ffff0f7224 */ /* 0x000fe200078e00ff */
[----:B------:R-:W-:-:S02]  /*7510*/  UIMAD.WIDE.U32 UR32, UR6, UR8, URZ ;  /* 0x00000008062072a5 */ /* 0x000fc4000f8e003f */
[----:B------:R-:W-:Y:S01]  /*7520*/  UIMAD UR7, UR7, UR8, URZ ;  /* 0x00000008070772a4 */ /* 0x000fe2000f8e023f */
[----:B------:R-:W-:Y:S01]  /*7530*/  ULDC UR4, c[0x0][0x700] ;  /* 0x0001c00000047ab9 */ /* 0x000fe20000000800 */
[----:B------:R-:W-:Y:S02]  /*7540*/  ULOP3.LUT UR6, URZ, UR9, URZ, 0x33, !UPT ;  /* 0x000000093f067292 */ /* 0x000fe4000f8e333f */
[----:B------:R-:W-:Y:S01]  /*7550*/  UIADD3 UR4, UR4, -0x1, URZ ;  /* 0xffffffff04047890 */ /* 0x000fe2000fffe03f */
[----:B0-----:R-:W-:Y:S01]  /*7560*/  VIADD R5, R5, 0x3f ;  /* 0x0000003f05057836 */ /* 0x001fe20000000000 */
[----:B------:R-:W-:Y:S01]  /*7570*/  UIADD3 UR7, UR33, UR7, URZ ;  /* 0x0000000721077290 */ /* 0x000fe2000fffe03f */
[----:B------:R-:W-:-:S03]  /*7580*/  ULDC.64 UR34, c[0x0][0x198] ;  /* 0x0000660000227ab9 */ /* 0x000fc60000000a00 */
[----:B------:R-:W-:-:S04]  /*7590*/  SHF.R.S32.HI R8, RZ, 0x1f, R5 ;  /* 0x0000001fff087819 */ /* 0x000fc80000011405 */
[----:B------:R-:W-:Y:S01]  /*75a0*/  LEA.HI R10, R8, R5, RZ, 0x6 ;  /* 0x00000005080a7211 */ /* 0x000fe200078f30ff */
[C---:B-1----:R-:W-:Y:S02]  /*75b0*/  IMAD.SHL.U32 R8, R11.reuse, 0x1000, RZ ;  /* 0x000010000b087824 */ /* 0x042fe400078e00ff */
[----:B------:R-:W-:Y:S01]  /*75c0*/  IMAD.SHL.U32 R11, R11, 0x40, RZ ;  /* 0x000000400b0b7824 */ /* 0x000fe200078e00ff */
[----:B------:R-:W-:Y:S01]  /*75d0*/  SHF.R.S32.HI R10, RZ, 0x6, R10 ;  /* 0x00000006ff0a7819 */ /* 0x000fe2000001140a */
[----:B------:R-:W-:Y:S01]  /*75e0*/  IMAD.MOV.U32 R5, RZ, RZ, 0x1 ;  /* 0x00000001ff057424 */ /* 0x000fe200078e00ff */
[----:B------:R-:W-:Y:S02]  /*75f0*/  LOP3.LUT R8, R8, 0x1000, RZ, 0xc0, !PT ;  /* 0x0000100008087812 */ /* 0x000fe400078ec0ff */
[----:B------:R-:W-:Y:S01]  /*7600*/  LOP3.LUT R11, R11, 0x40, RZ, 0xc0, !PT ;  /* 0x000000400b0b7812 */ /* 0x000fe200078ec0ff */
[----:B------:R-:W-:Y:S02]  /*7610*/  VIADD R13, R10, 0x1 ;  /* 0x000000010a0d7836 */ /* 0x000fe40000000000 */
[----:B------:R-:W-:-:S07]  /*7620*/  VIADD R12, R8, 0x11200 ;  /* 0x00011200080c7836 */ /* 0x000fce0000000000 */
.L_x_169:
[----:B------:R-:W-:-:S03]  /*7630*/  UMOV UR8, 0xffffffff ;  /* 0xffffffff00087882 */ /* 0x000fc60000000000 */
[----:B------:R-:W-:Y:S05]  /*7640*/  BRA.DIV UR8, `(.L_x_159) ;  /* 0x0000001608947947 */ /* 0x000fea000b800000 */
[----:B------:R-:W-:-:S13]  /*7650*/  ELECT P0, URZ, PT ;  /* 0x00000000003f782f */ /* 0x000fda0003800000 */
.L_x_193:
[----:B------:R-:W0:Y:S01]  /*7660*/  LDC R8, c[0x0][0x28c] ;  /* 0x0000a300ff087b82 */ /* 0x000e220000000800 */
[----:B------:R-:W-:Y:S01]  /*7670*/  BSSY B1, `(.L_x_160) ;  /* 0x0000045000017945 */ /* 0x000fe20003800000 */
[----:B0-----:R-:W-:-:S13]  /*7680*/  ISETP.LT.OR P0, PT, R8, 0x1, !P0 ;  /* 0x000000010800780c */ /* 0x001fda0004701670 */
[----:B------:R-:W-:Y:S05]  /*7690*/  @P0 BRA `(.L_x_161) ;  /* 0x0000000400080947 */ /* 0x000fea0003800000 */
[----:B------:R-:W-:Y:S01]  /*76a0*/  IMAD.SHL.U32 R19, R7, 0x80, RZ ;  /* 0x0000008007137824 */ /* 0x000fe200078e00ff */
[----:B------:R-:W-:Y:S01]  /*76b0*/  CS2R R24, SRZ ;  /* 0x0000000000187805 */ /* 0x000fe2000001ff00 */
[----:B------:R-:W-:Y:S02]  /*76c0*/  IMAD R20, R6, 0x80, R11 ;  /* 0x0000008006147824 */ /* 0x000fe400078e020b */
[----:B------:R-:W-:Y:S02]  /*76d0*/  IMAD.MOV.U32 R23, RZ, RZ, RZ ;  /* 0x000000ffff177224 */ /* 0x000fe400078e00ff */
[----:B------:R-:W-:Y:S02]  /*76e0*/  IMAD.MOV.U32 R6, RZ, RZ, R13 ;  /* 0x000000ffff067224 */ /* 0x000fe400078e000d */
[----:B------:R-:W-:Y:S02]  /*76f0*/  IMAD.MOV.U32 R7, RZ, RZ, R5 ;  /* 0x000000ffff077224 */ /* 0x000fe400078e0005 */
[----:B------:R-:W-:-:S07]  /*7700*/  IMAD.MOV.U32 R9, RZ, RZ, R15 ;  /* 0x000000ffff097224 */ /* 0x000fce00078e000f */
.L_x_164:
[----:B------:R-:W0:Y:S01]  /*7710*/  S2R R21, SR_CgaCtaId ;  /* 0x0000000000157919 */ /* 0x000e220000008800 */
[----:B------:R-:W-:Y:S02]  /*7720*/  MOV R8, 0x400 ;  /* 0x0000040000087802 */ /* 0x000fe40000000f00 */
[----:B------:R-:W-:-:S13]  /*7730*/  LOP3.LUT P1, RZ, R0, 0x7f, RZ, 0xc0, !PT ;  /* 0x0000007f00ff7812 */ /* 0x000fda000782c0ff */
[----:B------:R-:W1:Y:S01]  /*7740*/  @!P1 LDC R18, c[0x0][0x640] ;  /* 0x00019000ff129b82 */ /* 0x000e620000000800 */
[----:B0-----:R-:W-:Y:S02]  /*7750*/  LEA R22, R21, R8, 0x18 ;  /* 0x0000000815167211 */ /* 0x001fe400078ec0ff */
[----:B------:R-:W-:-:S03]  /*7760*/  SHF.L.U32 R8, R7, 0x1f, RZ ;  /* 0x0000001f07087819 */ /* 0x000fc600000006ff */
[----:B------:R-:W-:-:S04]  /*7770*/  IMAD R21, R9, 0x8, R22 ;  /* 0x0000000809157824 */ /* 0x000fc800078e0216 */
[----:B------:R-:W0:Y:S02]  /*7780*/  SYNCS.PHASECHK.TRANS64.TRYWAIT P0, [R21+URZ+0x88], R8 ;  /* 0x00008808150075a7 */ /* 0x000e24000800017f */
[----:B01----:R-:W-:Y:S05]  /*7790*/  @!P0 BRA `(.L_x_162) ;  /* 0x0000001400608947 */ /* 0x003fea0003800000 */
.L_x_194:
[----:B0-----:R-:W-:Y:S01]  /*77a0*/  PRMT R8, R14, 0x9910, RZ ;  /* 0x000099100e087816 */ /* 0x001fe200000000ff */
[----:B------:R0:W-:Y:S03]  /*77b0*/  @!P1 SYNCS.ARRIVE.TRANS64 RZ, [R21+URZ], R18 ;  /* 0x0000001215ff99a7 */ /* 0x0001e6000800003f */
[----:B------:R-:W-:-:S13]  /*77c0*/  ISETP.NE.AND P0, PT, R8, 0x2, PT ;  /* 0x000000020800780c */ /* 0x000fda0003f05270 */
[----:B0-----:R-:W-:Y:S05]  /*77d0*/  @P0 BRA `(.L_x_163) ;  /* 0x0000000000040947 */ /* 0x001fea0003800000 */
[----:B------:R-:W-:Y:S01]  /*77e0*/  BPT.TRAP 0x1 ;  /* 0x000000040000795c */ /* 0x000fe20000300000 */
.L_x_163:
[C-C-:B------:R-:W-:Y:S01]  /*77f0*/  IMAD R8, R9.reuse, 0x1000, R22.reuse ;  /* 0x0000100009087824 */ /* 0x140fe200078e0216 */
[----:B------:R-:W-:Y:S01]  /*7800*/  R2UR UR13, R22 ;  /* 0x00000000160d72ca */ /* 0x000fe200000e0000 */
[----:B------:R-:W-:Y:S01]  /*7810*/  IMAD R22, R9, 0x400, R22 ;  /* 0x0000040009167824 */ /* 0x000fe200078e0216 */
[----:B------:R-:W-:Y:S01]  /*7820*/  R2UR UR17, R21 ;  /* 0x00000000151172ca */ /* 0x000fe200000e0000 */
[----:B------:R-:W-:Y:S01]  /*7830*/  VIADD R6, R6, 0xffffffff ;  /* 0xffffffff06067836 */ /* 0x000fe20000000000 */
[----:B------:R-:W-:Y:S01]  /*7840*/  R2UR UR16, R8 ;  /* 0x00000000081072ca */ /* 0x000fe200000e0000 */
[----:B------:R-:W-:Y:S01]  /*7850*/  IMAD R8, R9, 0x2000, R12 ;  /* 0x0000200009087824 */ /* 0x000fe200078e020c */
[----:B------:R-:W-:Y:S01]  /*7860*/  R2UR UR8, R22 ;  /* 0x00000000160872ca */ /* 0x000fe200000e0000 */
[----:B------:R-:W-:Y:S01]  /*7870*/  UIADD3 UR14, UP0, UR34, 0xf0, URZ ;  /* 0x000000f0220e7890 */ /* 0x000fe2000ff1e03f */
[----:B------:R-:W-:Y:S01]  /*7880*/  R2UR UR20, R17 ;  /* 0x00000000111472ca */ /* 0x000fe200000e0000 */
[----:B------:R-:W-:Y:S01]  /*7890*/  UIADD3 UR22, UP1, UR34, 0x1f0, URZ ;  /* 0x000001f022167890 */ /* 0x000fe2000ff3e03f */
[----:B------:R-:W-:Y:S01]  /*78a0*/  R2UR UR24, R8 ;  /* 0x00000000081872ca */ /* 0x000fe200000e0000 */
[----:B------:R-:W-:Y:S01]  /*78b0*/  UIADD3 UR36, UP2, UR34, 0x2f0, URZ ;  /* 0x000002f022247890 */ /* 0x000fe2000ff5e03f */
[----:B------:R-:W-:Y:S01]  /*78c0*/  R2UR UR19, R19 ;  /* 0x00000000131372ca */ /* 0x000fe200000e0000 */
[----:B------:R-:W-:Y:S01]  /*78d0*/  UIADD3.X UR15, URZ, UR35, URZ, UP0, !UPT ;  /* 0x000000233f0f7290 */ /* 0x000fe200087fe43f */
[----:B------:R-:W-:Y:S01]  /*78e0*/  R2UR UR18, R24 ;  /* 0x00000000181272ca */ /* 0x000fe200000e0000 */
[----:B------:R-:W-:Y:S01]  /*78f0*/  UIADD3.X UR23, URZ, UR35, URZ, UP1, !UPT ;  /* 0x000000233f177290 */ /* 0x000fe20008ffe43f */
[----:B------:R-:W-:Y:S01]  /*7900*/  R2UR UR11, R25 ;  /* 0x00000000190b72ca */ /* 0x000fe200000e0000 */
[----:B------:R-:W-:Y:S01]  /*7910*/  UIADD3 UR16, UR16, 0x200, URZ ;  /* 0x0000020010107890 */ /* 0x000fe2000fffe03f */
[----:B------:R-:W-:Y:S01]  /*7920*/  R2UR UR26, R23 ;  /* 0x00000000171a72ca */ /* 0x000fe200000e0000 */
[----:B------:R-:W-:Y:S01]  /*7930*/  UIADD3 UR8, UR8, 0x33200, URZ ;  /* 0x0003320008087890 */ /* 0x000fe2000fffe03f */
[----:B------:R-:W-:Y:S01]  /*7940*/  R2UR UR27, R20 ;  /* 0x00000000141b72ca */ /* 0x000fe200000e0000 */
[----:B------:R-:W-:Y:S01]  /*7950*/  VIADD R9, R9, 0x1 ;  /* 0x0000000109097836 */ /* 0x000fe20000000000 */
[----:B------:R-:W-:Y:S01]  /*7960*/  ISETP.GT.AND P1, PT, R6, 0x1, PT ;  /* 0x000000010600780c */ /* 0x000fe20003f24270 */
[----:B------:R-:W-:Y:S01]  /*7970*/  UIADD3.X UR37, URZ, UR35, URZ, UP2, !UPT ;  /* 0x000000233f257290 */ /* 0x000fe200097fe43f */
[----:B------:R-:W-:Y:S01]  /*7980*/  VIADD R25, R25, 0x1 ;  /* 0x0000000119197836 */ /* 0x000fe20000000000 */
[----:B------:R-:W-:Y:S01]  /*7990*/  UIADD3 UR24, UR13, UR24, URZ ;  /* 0x000000180d187290 */ /* 0x000fe2000fffe03f */
[C---:B------:R-:W-:Y:S01]  /*79a0*/  ISETP.NE.AND P0, PT, R9.reuse, 0x11, PT ;  /* 0x000000110900780c */ /* 0x040fe20003f05270 */
[----:B------:R-:W-:Y:S01]  /*79b0*/  UMOV UR30, 0x0 ;  /* 0x00000000001e7882 */ /* 0x000fe20000000000 */
[----:B------:R-:W-:Y:S01]  /*79c0*/  UMOV UR31, 0x10000000 ;  /* 0x10000000001f7882 */ /* 0x000fe20000000000 */
[----:B------:R-:W-:Y:S01]  /*79d0*/  UMOV UR9, UR17 ;  /* 0x0000001100097c82 */ /* 0x000fe20008000000 */
[----:B------:R-:W-:Y:S01]  /*79e0*/  UMOV UR12, UR20 ;  /* 0x00000014000c7c82 */ /* 0x000fe20008000000 */
[----:B------:R-:W-:Y:S01]  /*79f0*/  UMOV UR10, UR19 ;  /* 0x00000013000a7c82 */ /* 0x000fe20008000000 */
[----:B------:R0:W-:Y:S01]  /*7a00*/  UTMALDG.3D [UR16], [UR14], desc[UR30] ;  /* 0x00001e100e0075b4 */ /* 0x0001e20008011000 */
[----:B------:R-:W-:Y:S01]  /*7a10*/  UMOV UR13, 0x30000 ;  /* 0x00030000000d7882 */ /* 0x000fe20000000000 */
[----:B------:R-:W-:Y:S01]  /*7a20*/  UMOV UR25, UR17 ;  /* 0x0000001100197c82 */ /* 0x000fe20008000000 */
[----:B------:R-:W-:Y:S01]  /*7a30*/  UMOV UR28, UR20 ;  /* 0x00000014001c7c82 */ /* 0x000fe20008000000 */
[----:B------:R-:W-:Y:S01]  /*7a40*/  SEL R8, RZ, 0x1, P0 ;  /* 0x00000001ff087807 */ /* 0x000fe20000000000 */
[----:B------:R-:W-:Y:S01]  /*7a50*/  VIADD R24, R24, 0x20 ;  /* 0x0000002018187836 */ /* 0x000fe20000000000 */
[----:B------:R-:W-:Y:S01]  /*7a60*/  SEL R9, R9, RZ, P0 ;  /* 0x000000ff09097207 */ /* 0x000fe20000000000 */
[----:B------:R-:W-:Y:S01]  /*7a70*/  VIADD R23, R23, 0x40 ;  /* 0x0000004017177836 */ /* 0x000fe20000000000 */
[----:B------:R0:W-:Y:S01]  /*7a80*/  UTMALDG.3D [UR8], [UR22], desc[UR30] ;  /* 0x00001e08160075b4 */ /* 0x0001e20008011000 */
[----:B------:R-:W-:Y:S01]  /*7a90*/  LOP3.LUT R7, R7, R8, RZ, 0x3c, !PT ;  /* 0x0000000807077212 */ /* 0x000fe200078e3cff */
[----:B------:R0:W-:Y:S02]  /*7aa0*/  UTMALDG.3D.MULTICAST [UR24], [UR36], UR13, desc[UR30] ;  /* 0x00001e18240073b4 */ /* 0x0001e4000801180d */
[----:B0-----:R-:W-:Y:S05]  /*7ab0*/  @P1 BRA `(.L_x_164) ;  /* 0xfffffffc00141947 */ /* 0x001fea000383ffff */
.L_x_161:
[----:B------:R-:W-:Y:S05]  /*7ac0*/  BSYNC B1 ;  /* 0x0000000000017941 */ /* 0x000fea0003800000 */
.L_x_160:
[----:B------:R-:W-:Y:S01]  /*7ad0*/  LOP3.LUT P1, RZ, R16, 0xff, RZ, 0xc0, !PT ;  /* 0x000000ff10ff7812 */ /* 0x000fe2000782c0ff */
[C---:B------:R-:W-:Y:S01]  /*7ae0*/  IMAD.IADD R15, R10.reuse, 0x1, R15 ;  /* 0x000000010a0f7824 */ /* 0x040fe200078e020f */
[----:B------:R-:W-:Y:S01]  /*7af0*/  ULDC.64 UR8, c[0x0][0x750] ;  /* 0x0001d40000087ab9 */ /* 0x000fe20000000a00 */
[C---:B------:R-:W-:Y:S01]  /*7b00*/  ISETP.GE.U32.AND P2, PT, R10.reuse, 0x11, PT ;  /* 0x000000110a00780c */ /* 0x040fe20003f46070 */
[----:B------:R-:W-:Y:S01]  /*7b10*/  BSSY B1, `(.L_x_165) ;  /* 0x000006a000017945 */ /* 0x000fe20003800000 */
[----:B------:R-:W-:Y:S01]  /*7b20*/  IMAD.MOV.U32 R17, RZ, RZ, -0x1 ;  /* 0xffffffffff117424 */ /* 0x000fe200078e00ff */
[----:B------:R-:W-:Y:S02]  /*7b30*/  ISETP.GT.U32.AND P0, PT, R15, 0x10, PT ;  /* 0x000000100f00780c */ /* 0x000fe40003f04070 */
[----:B------:R-:W-:Y:S02]  /*7b40*/  PRMT R16, RZ, 0x7610, R16 ;  /* 0x00007610ff107816 */ /* 0x000fe40000000010 */
[----:B------:R-:W-:-:S03]  /*7b50*/  ISETP.LT.U32.AND P0, PT, R10, 0x11, P0 ;  /* 0x000000110a00780c */ /* 0x000fc60000701070 */
[----:B------:R-:W0:Y:S01]  /*7b60*/  @P1 S2R R7, SR_CgaCtaId ;  /* 0x0000000000071919 */ /* 0x000e220000008800 */
[----:B------:R-:W-:-:S04]  /*7b70*/  @P1 MOV R6, 0x400 ;  /* 0x0000040000061802 */ /* 0x000fc80000000f00 */
[----:B0-----:R-:W-:Y:S01]  /*7b80*/  @P1 LEA R8, R7, R6, 0x18 ;  /* 0x0000000607081211 */ /* 0x001fe200078ec0ff */
[----:B------:R-:W-:Y:S01]  /*7b90*/  IMAD.WIDE.U32 R6, R15, -0xf0f0f0f, RZ ;  /* 0xf0f0f0f10f067825 */ /* 0x000fe200078e00ff */
[----:B------:R-:W-:Y:S02]  /*7ba0*/  SEL R6, RZ, 0x1, !P0 ;  /* 0x00000001ff067807 */ /* 0x000fe40004000000 */
[----:B------:R0:W-:Y:S01]  /*7bb0*/  @P1 SYNCS.ARRIVE.TRANS64.A1T0 RZ, [R8+URZ+0x128], RZ ;  /* 0x000128ff08ff19a7 */ /* 0x0001e2000810003f */
[----:B------:R-:W-:Y:S02]  /*7bc0*/  IADD3 R2, P1, R2, UR32, RZ ;  /* 0x0000002002027c10 */ /* 0x000fe4000ff3e0ff */
[----:B------:R-:W-:Y:S01]  /*7bd0*/  LOP3.LUT R5, R5, R6, RZ, 0x3c, !PT ;  /* 0x0000000605057212 */ /* 0x000fe200078e3cff */
[----:B------:R-:W-:Y:S01]  /*7be0*/  IMAD.MOV.U32 R6, RZ, RZ, -0x1 ;  /* 0xffffffffff067424 */ /* 0x000fe200078e00ff */
[----:B------:R-:W-:Y:S02]  /*7bf0*/  IADD3.X R3, R3, UR7, RZ, P1, !PT ;  /* 0x0000000703037c10 */ /* 0x000fe40008ffe4ff */
[----:B------:R-:W-:-:S02]  /*7c00*/  ISETP.GE.U32.AND P0, PT, R2, UR8, PT ;  /* 0x0000000802007c0c */ /* 0x000fc4000bf06070 */
[----:B0-----:R-:W-:Y:S01]  /*7c10*/  SHF.R.U32.HI R8, RZ, 0x4, R7 ;  /* 0x00000004ff087819 */ /* 0x001fe20000011607 */
[----:B------:R-:W-:Y:S01]  /*7c20*/  IMAD.MOV.U32 R7, RZ, RZ, -0x1 ;  /* 0xffffffffff077424 */ /* 0x000fe200078e00ff */
[----:B------:R-:W-:Y:S02]  /*7c30*/  ISETP.GE.U32.AND.EX P0, PT, R3, UR9, PT, P0 ;  /* 0x0000000903007c0c */ /* 0x000fe4000bf06100 */
[--C-:B------:R-:W-:Y:S01]  /*7c40*/  @P2 LOP3.LUT R5, R5, 0x1, R8.reuse, 0x78, !PT ;  /* 0x0000000105052812 */ /* 0x100fe200078e7808 */
[----:B------:R-:W-:Y:S01]  /*7c50*/  IMAD R15, R8, -0x11, R15 ;  /* 0xffffffef080f7824 */ /* 0x000fe200078e020f */
[----:B------:R-:W-:-:S09]  /*7c60*/  PRMT R8, RZ, 0x7610, R8 ;  /* 0x00007610ff087816 */ /* 0x000fd20000000008 */
[----:B------:R-:W-:Y:S05]  /*7c70*/  @P0 BRA `(.L_x_166) ;  /* 0x00000004004c0947 */ /* 0x000fea0003800000 */
[----:B------:R-:W0:Y:S01]  /*7c80*/  S2R R18, SR_CTAID.X ;  /* 0x0000000000127919 */ /* 0x000e220000002500 */
[----:B------:R-:W-:Y:S01]  /*7c90*/  ULDC.64 UR8, c[0x0][0x728] ;  /* 0x0001ca0000087ab9 */ /* 0x000fe20000000a00 */
[----:B------:R-:W-:Y:S01]  /*7ca0*/  ULDC UR11, c[0x0][0x730] ;  /* 0x0001cc00000b7ab9 */ /* 0x000fe20000000800 */
[----:B------:R-:W-:Y:S01]  /*7cb0*/  ISETP.NE.U32.AND P0, PT, RZ, UR8, PT ;  /* 0x00000008ff007c0c */ /* 0x000fe2000bf05070 */
[----:B------:R-:W1:Y:S01]  /*7cc0*/  S2R R19, SR_CTAID.Y ;  /* 0x0000000000137919 */ /* 0x000e620000002600 */
[----:B------:R-:W-:Y:S01]  /*7cd0*/  ULDC UR12, c[0x0][0x150] ;  /* 0x00005400000c7ab9 */ /* 0x000fe20000000800 */
[----:B------:R-:W-:Y:S01]  /*7ce0*/  IMAD.MOV.U32 R6, RZ, RZ, R2 ;  /* 0x000000ffff067224 */ /* 0x000fe200078e0002 */
[----:B------:R-:W-:Y:S01]  /*7cf0*/  ISETP.NE.AND.EX P0, PT, RZ, UR9, PT, P0 ;  /* 0x00000009ff007c0c */ /* 0x000fe2000bf05300 */
[----:B------:R-:W-:Y:S01]  /*7d00*/  IMAD.MOV.U32 R7, RZ, RZ, R3 ;  /* 0x000000ffff077224 */ /* 0x000fe200078e0003 */
[----:B0-----:R-:W-:-:S11]  /*7d10*/  I2FP.F32.U32 R20, R18 ;  /* 0x0000001200147245 */ /* 0x001fd60000201000 */
[----:B------:R-:W-:Y:S05]  /*7d20*/  @!P0 BRA `(.L_x_167) ;  /* 0x0000000000288947 */ /* 0x000fea0003800000 */
[----:B------:R-:W-:Y:S02]  /*7d30*/  ULDC UR10, c[0x0][0x734] ;  /* 0x0001cd00000a7ab9 */ /* 0x000fe40000000800 */
[----:B------:R-:W-:-:S05]  /*7d40*/  IADD3 R7, P0, R2, UR10, RZ ;  /* 0x0000000a02077c10 */ /* 0x000fca000ff1e0ff */
[----:B------:R-:W-:-:S04]  /*7d50*/  IMAD.X R17, RZ, RZ, R3, P0 ;  /* 0x000000ffff117224 */ /* 0x000fc800000e0603 */
[----:B------:R-:W-:-:S04]  /*7d60*/  IMAD.WIDE.U32 R8, R17, UR8, RZ ;  /* 0x0000000811087c25 */ /* 0x000fc8000f8e00ff */
[----:B------:R-:W-:-:S04]  /*7d70*/  IMAD.WIDE.U32 R8, P0, R7, UR9, R8 ;  /* 0x0000000907087c25 */ /* 0x000fc8000f800008 */
[----:B------:R-:W-:-:S04]  /*7d80*/  IMAD.WIDE.U32 R6, R7, UR8, RZ ;  /* 0x0000000807067c25 */ /* 0x000fc8000f8e00ff */
[----:B------:R-:W-:Y:S01]  /*7d90*/  IMAD.MOV.U32 R6, RZ, RZ, R9 ;  /* 0x000000ffff067224 */ /* 0x000fe200078e0009 */
[----:B------:R-:W-:Y:S01]  /*7da0*/  IADD3 RZ, P1, R7, R8, RZ ;  /* 0x0000000807ff7210 */ /* 0x000fe20007f3e0ff */
[----:B------:R-:W-:-:S04]  /*7db0*/  IMAD.X R7, RZ, RZ, RZ, P0 ;  /* 0x000000ffff077224 */ /* 0x000fc800000e06ff */
[----:B------:R-:W-:-:S08]  /*7dc0*/  IMAD.WIDE.U32.X R6, R17, UR9, R6, P1 ;  /* 0x0000000911067c25 */ /* 0x000fd000088e0406 */
.L_x_167:
[--C-:B------:R-:W-:Y:S01]  /*7dd0*/  SHF.R.U64 R17, R6, UR11, R7.reuse ;  /* 0x0000000b06117c19 */ /* 0x100fe20008001207 */
[----:B------:R-:W-:Y:S01]  /*7de0*/  FMUL R20, R20, UR12 ;  /* 0x0000000c14147c20 */ /* 0x000fe20008400000 */
[----:B------:R-:W0:Y:S01]  /*7df0*/  LDC R21, c[0x0][0x144] ;  /* 0x00005100ff157b82 */ /* 0x000e220000000800 */
[----:B-1----:R-:W-:Y:S01]  /*7e00*/  I2FP.F32.U32 R8, R19 ;  /* 0x0000001300087245 */ /* 0x002fe20000201000 */
[----:B------:R-:W-:Y:S01]  /*7e10*/  ULDC UR10, c[0x0][0x154] ;  /* 0x00005500000a7ab9 */ /* 0x000fe20000000800 */
[----:B------:R-:W-:Y:S01]  /*7e20*/  SHF.R.U32.HI R6, RZ, UR11, R7 ;  /* 0x0000000bff067c19 */ /* 0x000fe20008011607 */
[----:B------:R-:W-:Y:S01]  /*7e30*/  ULDC.64 UR8, c[0x0][0x720] ;  /* 0x0001c80000087ab9 */ /* 0x000fe20000000a00 */
[----:B------:R-:W-:Y:S01]  /*7e40*/  IADD3 R7, P0, RZ, -R17, RZ ;  /* 0x80000011ff077210 */ /* 0x000fe20007f1e0ff */
[----:B------:R-:W1:Y:S01]  /*7e50*/  F2I.U32.TRUNC.NTZ R20, R20 ;  /* 0x0000001400147305 */ /* 0x000e62000020f000 */
[----:B------:R-:W-:Y:S01]  /*7e60*/  FMUL R8, R8, UR10 ;  /* 0x0000000a08087c20 */ /* 0x000fe20008400000 */
[----:B------:R-:W2:Y:S01]  /*7e70*/  LDC R22, c[0x0][0x148] ;  /* 0x00005200ff167b82 */ /* 0x000ea20000000800 */
[----:B------:R-:W-:Y:S01]  /*7e80*/  ULDC.64 UR10, c[0x0][0x740] ;  /* 0x0001d000000a7ab9 */ /* 0x000fe20000000a00 */
[----:B------:R-:W-:Y:S01]  /*7e90*/  IMAD.X R6, RZ, RZ, ~R6, P0 ;  /* 0x000000ffff067224 */ /* 0x000fe200000e0e06 */
[----:B------:R-:W-:-:S03]  /*7ea0*/  ISETP.NE.U32.AND P0, PT, RZ, UR10, PT ;  /* 0x0000000aff007c0c */ /* 0x000fc6000bf05070 */
[----:B------:R-:W-:Y:S01]  /*7eb0*/  IMAD R6, R6, UR8, RZ ;  /* 0x0000000806067c24 */ /* 0x000fe2000f8e02ff */
[----:B------:R-:W3:Y:S01]  /*7ec0*/  F2I.U32.TRUNC.NTZ R8, R8 ;  /* 0x0000000800087305 */ /* 0x000ee2000020f000 */
[----:B------:R-:W-:Y:S02]  /*7ed0*/  ISETP.NE.AND.EX P0, PT, RZ, UR11, PT, P0 ;  /* 0x0000000bff007c0c */ /* 0x000fe4000bf05300 */
[C---:B------:R-:W-:Y:S02]  /*7ee0*/  IMAD R9, R7.reuse, UR9, R6 ;  /* 0x0000000907097c24 */ /* 0x040fe4000f8e0206 */
[----:B------:R-:W-:Y:S01]  /*7ef0*/  IMAD.WIDE.U32 R6, R7, UR8, R2 ;  /* 0x0000000807067c25 */ /* 0x000fe2000f8e0002 */
[----:B------:R-:W-:-:S03]  /*7f00*/  ULDC UR8, c[0x0][0x718] ;  /* 0x0001c60000087ab9 */ /* 0x000fc60000000800 */
[----:B-1----:R-:W-:Y:S02]  /*7f10*/  IMAD.MOV R20, RZ, RZ, -R20 ;  /* 0x000000ffff147224 */ /* 0x002fe400078e0a14 */
[----:B------:R-:W-:Y:S02]  /*7f20*/  IMAD.IADD R7, R7, 0x1, R9 ;  /* 0x0000000107077824 */ /* 0x000fe400078e0209 */
[----:B0-----:R-:W-:-:S03]  /*7f30*/  IMAD R18, R21, R20, R18 ;  /* 0x0000001415127224 */ /* 0x001fc600078e0212 */
[--C-:B------:R-:W-:Y:S01]  /*7f40*/  SHF.R.U64 R20, R6, UR8, R7.reuse ;  /* 0x0000000806147c19 */ /* 0x100fe20008001207 */
[----:B---3--:R-:W-:Y:S01]  /*7f50*/  IMAD.MOV R6, RZ, RZ, -R8 ;  /* 0x000000ffff067224 */ /* 0x008fe200078e0a08 */
[----:B------:R-:W-:Y:S01]  /*7f60*/  SHF.R.U32.HI R7, RZ, UR8, R7 ;  /* 0x00000008ff077c19 */ /* 0x000fe20008011607 */
[----:B------:R-:W-:Y:S02]  /*7f70*/  ULDC UR8, c[0x0][0x708] ;  /* 0x0001c20000087ab9 */ /* 0x000fe40000000800 */
[----:B--2---:R-:W-:Y:S01]  /*7f80*/  @P3 IMAD R18, R22, R6, R19 ;  /* 0x0000000616123224 */ /* 0x004fe200078e0213 */
[--C-:B------:R-:W-:Y:S02]  /*7f90*/  SHF.R.U64 R22, R20, UR8, R7.reuse ;  /* 0x0000000814167c19 */ /* 0x100fe40008001207 */
[----:B------:R-:W-:Y:S01]  /*7fa0*/  SHF.R.U32.HI R7, RZ, UR8, R7 ;  /* 0x00000008ff077c19 */ /* 0x000fe20008011607 */
[----:B------:R-:W-:-:S03]  /*7fb0*/  ULDC UR8, c[0x0][0x758] ;  /* 0x0001d60000087ab9 */ /* 0x000fc60000000800 */
[--C-:B------:R-:W-:Y:S02]  /*7fc0*/  SHF.R.U64 R19, R22, UR8, R7.reuse ;  /* 0x0000000816137c19 */ /* 0x100fe40008001207 */
[----:B------:R-:W-:-:S03]  /*7fd0*/  SHF.R.U32.HI R21, RZ, UR8, R7 ;  /* 0x00000008ff157c19 */ /* 0x000fc60008011607 */
[----:B------:R-:W-:Y:S02]  /*7fe0*/  IMAD.MOV.U32 R8, RZ, RZ, R19 ;  /* 0x000000ffff087224 */ /* 0x000fe400078e0013 */
[----:B------:R-:W-:Y:S01]  /*7ff0*/  IMAD.MOV.U32 R7, RZ, RZ, R21 ;  /* 0x000000ffff077224 */ /* 0x000fe200078e0015 */
[----:B------:R-:W-:Y:S06]  /*8000*/  @!P0 BRA `(.L_x_168) ;  /* 0x00000000002c8947 */ /* 0x000fec0003800000 */
        /* <DEDUP_REMOVED lines=9> */
[----:B------:R-:W-:-:S04]  /*80a0*/  IMAD.WIDE.U32.X R6, R21, UR11, R6, P1 ;  /* 0x0000000b15067c25 */ /* 0x000fc800088e0406 */
[----:B------:R-:W-:-:S07]  /*80b0*/  IMAD.MOV.U32 R8, RZ, RZ, R6 ;  /* 0x000000ffff087224 */ /* 0x000fce00078e0006 */
.L_x_168:
[----:B------:R-:W-:Y:S01]  /*80c0*/  ULDC UR8, c[0x0][0x748] ;  /* 0x0001d20000087ab9 */ /* 0x000fe20000000800 */
[----:B------:R-:W-:Y:S01]  /*80d0*/  LOP3.LUT R6, R22, UR6, RZ, 0xc0, !PT ;  /* 0x0000000616067c12 */ /* 0x000fe2000f8ec0ff */
[----:B------:R-:W-:Y:S01]  /*80e0*/  ULDC UR9, c[0x0][0x710] ;  /* 0x0001c40000097ab9 */ /* 0x000fe20000000800 */
[----:B------:R-:W-:Y:S01]  /*80f0*/  SHF.R.U64 R7, R8, UR8, R7 ;  /* 0x0000000808077c19 */ /* 0x000fe20008001207 */
[----:B------:R-:W-:Y:S01]  /*8100*/  ULDC UR8, c[0x0][0x738] ;  /* 0x0001ce0000087ab9 */ /* 0x000fe20000000800 */
[----:B------:R-:W-:-:S03]  /*8110*/  LOP3.LUT R20, R20, UR4, RZ, 0xc0, !PT ;  /* 0x0000000414147c12 */ /* 0x000fc6000f8ec0ff */
[----:B------:R-:W-:Y:S02]  /*8120*/  IMAD.MOV R8, RZ, RZ, -R7 ;  /* 0x000000ffff087224 */ /* 0x000fe400078e0a07 */
[----:B------:R-:W-:Y:S02]  /*8130*/  IMAD R7, R7, UR5, R6 ;  /* 0x0000000507077c24 */ /* 0x000fe4000f8e0206 */
[----:B------:R-:W-:Y:S01]  /*8140*/  IMAD R19, R8, UR8, R19 ;  /* 0x0000000808137c24 */ /* 0x000fe2000f8e0213 */
[----:B------:R-:W-:Y:S01]  /*8150*/  ULDC UR8, c[0x0][0x700] ;  /* 0x0001c00000087ab9 */ /* 0x000fe20000000800 */
[----:B------:R-:W-:Y:S02]  /*8160*/  IMAD R18, R7, UR9, R18 ;  /* 0x0000000907127c24 */ /* 0x000fe4000f8e0212 */
[----:B------:R-:W-:Y:S02]  /*8170*/  IMAD R19, R19, UR8, R20 ;  /* 0x0000000813137c24 */ /* 0x000fe4000f8e0214 */
[----:B------:R-:W-:-:S03]  /*8180*/  IMAD.MOV.U32 R8, RZ, RZ, 0x1 ;  /* 0x00000001ff087424 */ /* 0x000fc600078e00ff */
[----:B------:R-:W-:Y:S02]  /*8190*/  SEL R6, R19, R18, !P3 ;  /* 0x0000001213067207 */ /* 0x000fe40005800000 */
[----:B------:R-:W-:-:S07]  /*81a0*/  SEL R7, R18, R19, !P3 ;  /* 0x0000001312077207 */ /* 0x000fce0005800000 */
.L_x_166:
[----:B------:R-:W-:Y:S05]  /*81b0*/  BSYNC B1 ;  /* 0x0000000000017941 */ /* 0x000fea0003800000 */
.L_x_165:
[----:B------:R-:W-:-:S13]  /*81c0*/  LOP3.LUT P0, RZ, R8, 0xff, RZ, 0xc0, !PT ;  /* 0x000000ff08ff7812 */ /* 0x000fda000780c0ff */
[----:B------:R-:W-:Y:S05]  /*81d0*/  @P0 BRA `(.L_x_169) ;  /* 0xfffffff400140947 */ /* 0x000fea000383ffff */
[----:B------:R-:W-:Y:S05]  /*81e0*/  BSYNC B0 ;  /* 0x0000000000007941 */ /* 0x000fea0003800000 */
.L_x_158:
[----:B------:R-:W-:-:S03]  /*81f0*/  UMOV UR8, 0xffffffff ;  /* 0xffffffff00087882 */ /* 0x000fc60000000000 */
[----:B------:R-:W-:Y:S05]  /*8200*/  BRA.DIV UR8, `(.L_x_170) ;  /* 0x0000000a08d87947 */ /* 0x000fea000b800000 */
[----:B------:R-:W-:-:S13]  /*8210*/  ELECT P0, URZ, PT ;  /* 0x00000000003f782f */ /* 0x000fda0003800000 */
.L_x_197:
[----:B------:R-:W-:Y:S04]  /*8220*/  BSSY B0, `(.L_x_171) ;  /* 0x00000a0000007945 */ /* 0x000fe80003800000 */
[----:B------:R-:W-:Y:S05]  /*8230*/  @!P0 BRA `(.L_x_172) ;  /* 0x0000000800788947 */ /* 0x000fea0003800000 */
[----:B------:R-:W-:-:S04]  /*8240*/  LOP3.LUT R4, R4, 0x2, RZ, 0xfc, !PT ;  /* 0x0000000204047812 */ /* 0x000fc800078efcff */
[----:B------:R-:W-:-:S13]  /*8250*/  ISETP.NE.AND P0, PT, R4, 0x3, PT ;  /* 0x000000030400780c */ /* 0x000fda0003f05270 */
[----:B------:R-:W-:Y:S05]  /*8260*/  @!P0 BRA `(.L_x_173) ;  /* 0x0000000000048947 */ /* 0x000fea0003800000 */
[----:B------:R-:W-:Y:S01]  /*8270*/  BPT.TRAP 0x1 ;  /* 0x000000040000795c */ /* 0x000fe20000300000 */
.L_x_173:
[----:B------:R-:W0:Y:S01]  /*8280*/  S2R R3, SR_CgaCtaId ;  /* 0x0000000000037919 */ /* 0x000e220000008800 */
[----:B------:R-:W-:-:S04]  /*8290*/  MOV R0, 0x400 ;  /* 0x0000040000007802 */ /* 0x000fc80000000f00 */
[----:B0-----:R-:W-:Y:S02]  /*82a0*/  LEA R0, R3, R0, 0x18 ;  /* 0x0000000003007211 */ /* 0x001fe400078ec0ff */
[----:B------:R-:W-:-:S03]  /*82b0*/  SHF.L.U32 R3, R5, 0x1f, RZ ;  /* 0x0000001f05037819 */ /* 0x000fc600000006ff */
[----:B------:R-:W-:-:S04]  /*82c0*/  VIADD R0, R0, 0x88 ;  /* 0x0000008800007836 */ /* 0x000fc80000000000 */
[C---:B------:R-:W-:Y:S02]  /*82d0*/  IMAD R6, R15.reuse, 0x8, R0 ;  /* 0x000000080f067824 */ /* 0x040fe400078e0200 */
[----:B------:R-:W-:Y:S02]  /*82e0*/  VIADD R15, R15, 0x1 ;  /* 0x000000010f0f7836 */ /* 0x000fe40000000000 */
[----:B------:R-:W0:Y:S03]  /*82f0*/  SYNCS.PHASECHK.TRANS64.TRYWAIT P0, [R6+URZ], R3 ;  /* 0x00000003060075a7 */ /* 0x000e26000800017f */
[----:B------:R-:W-:-:S04]  /*8300*/  ISETP.NE.AND P1, PT, R15, 0x11, PT ;  /* 0x000000110f00780c */ /* 0x000fc80003f25270 */
[----:B------:R-:W-:Y:S02]  /*8310*/  SEL R2, RZ, 0x1, P1 ;  /* 0x00000001ff027807 */ /* 0x000fe40000800000 */
[----:B------:R-:W-:Y:S02]  /*8320*/  SEL R15, R15, RZ, P1 ;  /* 0x000000ff0f0f7207 */ /* 0x000fe40000800000 */
[----:B------:R-:W-:-:S03]  /*8330*/  LOP3.LUT R8, R5, R2, RZ, 0x3c, !PT ;  /* 0x0000000205087212 */ /* 0x000fc600078e3cff */
[----:B------:R-:W-:Y:S01]  /*8340*/  IMAD R7, R15, 0x8, R0 ;  /* 0x000000080f077824 */ /* 0x000fe200078e0200 */
[----:B------:R-:W-:Y:S01]  /*8350*/  SHF.L.U32 R4, R8, 0x1f, RZ ;  /* 0x0000001f08047819 */ /* 0x000fe200000006ff */
[----:B0-----:R-:W-:Y:S06]  /*8360*/  @!P0 BRA `(.L_x_174) ;  /* 0x0000000800a08947 */ /* 0x001fec0003800000 */
.L_x_198:
[----:B------:R-:W1:Y:S01]  /*8370*/  SYNCS.PHASECHK.TRANS64.TRYWAIT P0, [R7+URZ], R4 ;  /* 0x00000004070075a7 */ /* 0x000e62000800017f */
[----:B------:R-:W-:-:S05]  /*8380*/  VIADD R2, R15, 0x1 ;  /* 0x000000010f027836 */ /* 0x000fca0000000000 */
[----:B------:R-:W-:-:S04]  /*8390*/  ISETP.NE.AND P1, PT, R2, 0x11, PT ;  /* 0x000000110200780c */ /* 0x000fc80003f25270 */
[----:B0-----:R-:W-:Y:S02]  /*83a0*/  SEL R3, RZ, 0x1, P1 ;  /* 0x00000001ff037807 */ /* 0x001fe40000800000 */
[----:B------:R-:W-:Y:S02]  /*83b0*/  SEL R9, R2, RZ, P1 ;  /* 0x000000ff02097207 */ /* 0x000fe40000800000 */
[----:B------:R-:W-:-:S03]  /*83c0*/  LOP3.LUT R8, R8, R3, RZ, 0x3c, !PT ;  /* 0x0000000308087212 */ /* 0x000fc600078e3cff */
[----:B------:R-:W-:Y:S01]  /*83d0*/  IMAD R6, R9, 0x8, R0 ;  /* 0x0000000809067824 */ /* 0x000fe200078e0200 */
[----:B------:R-:W-:Y:S01]  /*83e0*/  SHF.L.U32 R5, R8, 0x1f, RZ ;  /* 0x0000001f08057819 */ /* 0x000fe200000006ff */
[----:B-1----:R-:W-:Y:S06]  /*83f0*/  @!P0 BRA `(.L_x_175) ;  /* 0x0000000800908947 */ /* 0x002fec0003800000 */
.L_x_199:
[----:B------:R-:W1:Y:S01]  /*8400*/  SYNCS.PHASECHK.TRANS64.TRYWAIT P0, [R6+URZ], R5 ;  /* 0x00000005060075a7 */ /* 0x000e62000800017f */
[----:B------:R-:W-:-:S05]  /*8410*/  VIADD R2, R9, 0x1 ;  /* 0x0000000109027836 */ /* 0x000fca0000000000 */
[----:B------:R-:W-:-:S04]  /*8420*/  ISETP.NE.AND P1, PT, R2, 0x11, PT ;  /* 0x000000110200780c */ /* 0x000fc80003f25270 */
[----:B------:R-:W-:Y:S02]  /*8430*/  SEL R3, RZ, 0x1, P1 ;  /* 0x00000001ff037807 */ /* 0x000fe40000800000 */
[----:B0-----:R-:W-:Y:S02]  /*8440*/  SEL R7, R2, RZ, P1 ;  /* 0x000000ff02077207 */ /* 0x001fe40000800000 */
[----:B------:R-:W-:-:S03]  /*8450*/  LOP3.LUT R8, R8, R3, RZ, 0x3c, !PT ;  /* 0x0000000308087212 */ /* 0x000fc600078e3cff */
[----:B------:R-:W-:Y:S01]  /*8460*/  IMAD R9, R7, 0x8, R0 ;  /* 0x0000000807097824 */ /* 0x000fe200078e0200 */
[----:B------:R-:W-:Y:S01]  /*8470*/  SHF.L.U32 R4, R8, 0x1f, RZ ;  /* 0x0000001f08047819 */ /* 0x000fe200000006ff */
[----:B-1----:R-:W-:Y:S06]  /*8480*/  @!P0 BRA `(.L_x_176) ;  /* 0x0000000800808947 */ /* 0x002fec0003800000 */
.L_x_200:
[----:B------:R-:W1:Y:S01]  /*8490*/  SYNCS.PHASECHK.TRANS64.TRYWAIT P0, [R9+URZ], R4 ;  /* 0x00000004090075a7 */ /* 0x000e62000800017f */
[----:B------:R-:W-:-:S05]  /*84a0*/  VIADD R2, R7, 0x1 ;  /* 0x0000000107027836 */ /* 0x000fca0000000000 */
[----:B------:R-:W-:-:S04]  /*84b0*/  ISETP.NE.AND P1, PT, R2, 0x11, PT ;  /* 0x000000110200780c */ /* 0x000fc80003f25270 */
[----:B------:R-:W-:Y:S02]  /*84c0*/  SEL R3, RZ, 0x1, P1 ;  /* 0x00000001ff037807 */ /* 0x000fe40000800000 */
[----:B------:R-:W-:Y:S02]  /*84d0*/  SEL R7, R2, RZ, P1 ;  /* 0x000000ff02077207 */ /* 0x000fe40000800000 */
[----:B------:R-:W-:-:S03]  /*84e0*/  LOP3.LUT R8, R8, R3, RZ, 0x3c, !PT ;  /* 0x0000000308087212 */ /* 0x000fc600078e3cff */
[----:B0-----:R-:W-:Y:S01]  /*84f0*/  IMAD R6, R7, 0x8, R0 ;  /* 0x0000000807067824 */ /* 0x001fe200078e0200 */
[----:B------:R-:W-:Y:S01]  /*8500*/  SHF.L.U32 R5, R8, 0x1f, RZ ;  /* 0x0000001f08057819 */ /* 0x000fe200000006ff */
[----:B-1----:R-:W-:Y:S06]  /*8510*/  @!P0 BRA `(.L_x_177) ;  /* 0x0000000800708947 */ /* 0x002fec0003800000 */
.L_x_201:
        /* <DEDUP_REMOVED lines=9> */
.L_x_202:
        /* <DEDUP_REMOVED lines=9> */
.L_x_203:
        /* <DEDUP_REMOVED lines=9> */
.L_x_204:
        /* <DEDUP_REMOVED lines=9> */
.L_x_205:
        /* <DEDUP_REMOVED lines=9> */
.L_x_206:
        /* <DEDUP_REMOVED lines=9> */
.L_x_207:
        /* <DEDUP_REMOVED lines=9> */
.L_x_208:
        /* <DEDUP_REMOVED lines=9> */
.L_x_209:
        /* <DEDUP_REMOVED lines=9> */
.L_x_210:
[----:B------:R-:W1:Y:S01]  /*8a30*/  SYNCS.PHASECHK.TRANS64.TRYWAIT P0, [R9+URZ], R4 ;  /* 0x00000004090075a7 */ /* 0x000e62000800017f */
[----:B------:R-:W-:-:S05]  /*8a40*/  VIADD R2, R7, 0x1 ;  /* 0x0000000107027836 */ /* 0x000fca0000000000 */
[----:B------:R-:W-:-:S04]  /*8a50*/  ISETP.NE.AND P1, PT, R2, 0x11, PT ;  /* 0x000000110200780c */ /* 0x000fc80003f25270 */
[----:B------:R-:W-:Y:S02]  /*8a60*/  SEL R3, RZ, 0x1, P1 ;  /* 0x00000001ff037807 */ /* 0x000fe40000800000 */
[----:B------:R-:W-:Y:S02]  /*8a70*/  SEL R7, R2, RZ, P1 ;  /* 0x000000ff02077207 */ /* 0x000fe40000800000 */
[----:B------:R-:W-:-:S03]  /*8a80*/  LOP3.LUT R8, R8, R3, RZ, 0x3c, !PT ;  /* 0x0000000308087212 */ /* 0x000fc600078e3cff */
[----:B------:R-:W-:Y:S01]  /*8a90*/  IMAD R10, R7, 0x8, R0 ;  /* 0x00000008070a7824 */ /* 0x000fe200078e0200 */
[----:B0-----:R-:W-:Y:S01]  /*8aa0*/  SHF.L.U32 R5, R8, 0x1f, RZ ;  /* 0x0000001f08057819 */ /* 0x001fe200000006ff */
[----:B-1----:R-:W-:Y:S06]  /*8ab0*/  @!P0 BRA `(.L_x_187) ;  /* 0x0000000400d08947 */ /* 0x002fec0003800000 */
.L_x_211:
[----:B------:R-:W1:Y:S01]  /*8ac0*/  SYNCS.PHASECHK.TRANS64.TRYWAIT P0, [R10+URZ], R5 ;  /* 0x000000050a0075a7 */ /* 0x000e62000800017f */
[----:B------:R-:W-:-:S05]  /*8ad0*/  VIADD R2, R7, 0x1 ;  /* 0x0000000107027836 */ /* 0x000fca0000000000 */
[----:B------:R-:W-:-:S04]  /*8ae0*/  ISETP.NE.AND P1, PT, R2, 0x11, PT ;  /* 0x000000110200780c */ /* 0x000fc80003f25270 */
[----:B------:R-:W-:Y:S02]  /*8af0*/  SEL R3, RZ, 0x1, P1 ;  /* 0x00000001ff037807 */ /* 0x000fe40000800000 */
[----:B------:R-:W-:Y:S02]  /*8b00*/  SEL R7, R2, RZ, P1 ;  /* 0x000000ff02077207 */ /* 0x000fe40000800000 */
[----:B0-----:R-:W-:-:S03]  /*8b10*/  LOP3.LUT R9, R8, R3, RZ, 0x3c, !PT ;  /* 0x0000000308097212 */ /* 0x001fc600078e3cff */
[----:B------:R-:W-:Y:S01]  /*8b20*/  IMAD R11, R7, 0x8, R0 ;  /* 0x00000008070b7824 */ /* 0x000fe200078e0200 */
[----:B------:R-:W-:Y:S01]  /*8b30*/  SHF.L.U32 R6, R9, 0x1f, RZ ;  /* 0x0000001f09067819 */ /* 0x000fe200000006ff */
[----:B-1----:R-:W-:Y:S06]  /*8b40*/  @!P0 BRA `(.L_x_188) ;  /* 0x0000000400c08947 */ /* 0x002fec0003800000 */
.L_x_212:
[----:B------:R-:W1:Y:S01]  /*8b50*/  SYNCS.PHASECHK.TRANS64.TRYWAIT P0, [R11+URZ], R6 ;  /* 0x000000060b0075a7 */ /* 0x000e62000800017f */
[----:B------:R-:W-:-:S05]  /*8b60*/  VIADD R2, R7, 0x1 ;  /* 0x0000000107027836 */ /* 0x000fca0000000000 */
[----:B------:R-:W-:-:S04]  /*8b70*/  ISETP.NE.AND P1, PT, R2, 0x11, PT ;  /* 0x000000110200780c */ /* 0x000fc80003f25270 */
[----:B------:R-:W-:Y:S02]  /*8b80*/  SEL R4, RZ, 0x1, P1 ;  /* 0x00000001ff047807 */ /* 0x000fe40000800000 */
[----:B------:R-:W-:Y:S02]  /*8b90*/  SEL R3, R2, RZ, P1 ;  /* 0x000000ff02037207 */ /* 0x000fe40000800000 */
[----:B------:R-:W-:Y:S01]  /*8ba0*/  LOP3.LUT R4, R9, R4, RZ, 0x3c, !PT ;  /* 0x0000000409047212 */ /* 0x000fe200078e3cff */
[----:B-1----:R-:W-:Y:S06]  /*8bb0*/  @!P0 BRA `(.L_x_189) ;  /* 0x0000000400b88947 */ /* 0x002fec0003800000 */
.L_x_213:
[----:B------:R-:W-:Y:S01]  /*8bc0*/  IMAD R3, R3, 0x8, R0 ;  /* 0x0000000803037824 */ /* 0x000fe200078e0200 */
[----:B------:R-:W-:-:S07]  /*8bd0*/  SHF.L.U32 R0, R4, 0x1f, RZ ;  /* 0x0000001f04007819 */ /* 0x000fce00000006ff */
.L_x_190:
[----:B--2---:R2:W3:Y:S02]  /*8be0*/  SYNCS.PHASECHK.TRANS64.TRYWAIT P0, [R3+URZ], R0 ;  /* 0x00000000030075a7 */ /* 0x0044e4000800017f */
[----:B---3--:R-:W-:Y:S05]  /*8bf0*/  @!P0 NANOSLEEP.SYNCS 0x989680 ;  /* 0x009896800000895d */ /* 0x008fea0003900000 */
[----:B------:R-:W3:Y:S02]  /*8c00*/  @!P0 SYNCS.PHASECHK.TRANS64 P0, [R3+URZ], R0 ;  /* 0x00000000030085a7 */ /* 0x000ee4000800007f */
[----:B---3--:R-:W-:Y:S05]  /*8c10*/  @!P0 BRA `(.L_x_190) ;  /* 0xfffffffc00f08947 */ /* 0x008fea000383ffff */
.L_x_172:
[----:B------:R-:W-:Y:S05]  /*8c20*/  BSYNC B0 ;  /* 0x0000000000007941 */ /* 0x000fea0003800000 */
.L_x_171:
[----:B------:R-:W-:Y:S05]  /*8c30*/  EXIT ;  /* 0x000000000000794d */ /* 0x000fea0003800000 */
.L_x_22:
[----:B-1----:R-:W-:-:S04]  /*8c40*/  IMAD.U32 R18, RZ, RZ, UR8 ;  /* 0x00000008ff127e24 */ /* 0x002fc8000f8e00ff */
[----:B------:R1:W4:Y:S03]  /*8c50*/  SYNCS.PHASECHK.TRANS64.TRYWAIT P0, [R18+URZ], R15 ;  /* 0x0000000f120075a7 */ /* 0x000326000800017f */
[----:B----4-:R-:W-:Y:S05]  /*8c60*/  @!P0 NANOSLEEP.SYNCS 0x989680 ;  /* 0x009896800000895d */ /* 0x010fea0003900000 */
[----:B------:R-:W4:Y:S02]  /*8c70*/  @!P0 SYNCS.PHASECHK.TRANS64 P0, [R18+URZ], R15 ;  /* 0x0000000f120085a7 */ /* 0x000f24000800007f */
[----:B----4-:R-:W-:Y:S05]  /*8c80*/  @!P0 BRA `(.L_x_22) ;  /* 0xfffffffc00ec8947 */ /* 0x010fea000383ffff */
[----:B------:R-:W-:Y:S05]  /*8c90*/  BRA `(.L_x_21) ;  /* 0xffffff8800f47947 */ /* 0x000fea000383ffff */
.L_x_159:
[----:B------:R-:W-:Y:S01]  /*8ca0*/  BSSY B1, `(.L_x_191) ;  /* 0x0000006000017945 */ /* 0x000fe20003800000 */
[----:B------:R-:W-:-:S07]  /*8cb0*/  IMAD.MOV.U32 R8, RZ, RZ, -0x1 ;  /* 0xffffffffff087424 */ /* 0x000fce00078e00ff */
[----:B------:R-:W-:Y:S05]  /*8cc0*/  WARPSYNC.COLLECTIVE R8, `(.L_x_192) ;  /* 0x00000000080c7348 */ /* 0x000fea0003c00000 */
[----:B------:R-:W-:Y:S02]  /*8cd0*/  ELECT P0, UR62, PT ;  /* 0x00000000003e782f */ /* 0x000fe40003800000 */
[----:B------:R-:W-:Y:S01]  /*8ce0*/  MOV R8, UR62 ;  /* 0x0000003e00087c02 */ /* 0x000fe20008000f00 */
[----:B------:R-:W-:Y:S10]  /*8cf0*/  ENDCOLLECTIVE ;  /* 0x000000000000791b */ /* 0x000ff40003800000 */
.L_x_192:
[----:B------:R-:W-:Y:S05]  /*8d00*/  BSYNC B1 ;  /* 0x0000000000017941 */ /* 0x000fea0003800000 */
.L_x_191:
[----:B------:R-:W-:Y:S05]  /*8d10*/  BRA `(.L_x_193) ;  /* 0xffffffe800507947 */ /* 0x000fea000383ffff */
.L_x_162:
[----:B0-----:R0:W1:Y:S02]  /*8d20*/  SYNCS.PHASECHK.TRANS64.TRYWAIT P0, [R21+URZ+0x88], R8 ;  /* 0x00008808150075a7 */ /* 0x001064000800017f */
[----:B-1----:R-:W-:Y:S05]  /*8d30*/  @!P0 NANOSLEEP.SYNCS 0x989680 ;  /* 0x009896800000895d */ /* 0x002fea0003900000 */
[----:B------:R-:W1:Y:S02]  /*8d40*/  @!P0 SYNCS.PHASECHK.TRANS64 P0, [R21+URZ+0x88], R8 ;  /* 0x00008808150085a7 */ /* 0x000e64000800007f */
[----:B-1----:R-:W-:Y:S05]  /*8d50*/  @!P0 BRA `(.L_x_162) ;  /* 0xfffffffc00f08947 */ /* 0x002fea000383ffff */
[----:B------:R-:W-:Y:S05]  /*8d60*/  BRA `(.L_x_194) ;  /* 0xffffffe8008c7947 */ /* 0x000fea000383ffff */
.L_x_170:
[----:B------:R-:W-:Y:S01]  /*8d70*/  BSSY B0, `(.L_x_195) ;  /* 0x0000006000007945 */ /* 0x000fe20003800000 */
[----:B------:R-:W-:-:S07]  /*8d80*/  IMAD.MOV.U32 R8, RZ, RZ, -0x1 ;  /* 0xffffffffff087424 */ /* 0x000fce00078e00ff */
[----:B------:R-:W-:Y:S05]  /*8d90*/  WARPSYNC.COLLECTIVE R8, `(.L_x_196) ;  /* 0x00000000080c7348 */ /* 0x000fea0003c00000 */
[----:B------:R-:W-:Y:S02]  /*8da0*/  ELECT P0, UR62, PT ;  /* 0x00000000003e782f */ /* 0x000fe40003800000 */
[----:B------:R-:W-:Y:S01]  /*8db0*/  MOV R8, UR62 ;  /* 0x0000003e00087c02 */ /* 0x000fe20008000f00 */
[----:B------:R-:W-:Y:S10]  /*8dc0*/  ENDCOLLECTIVE ;  /* 0x000000000000791b */ /* 0x000ff40003800000 */
.L_x_196:
[----:B------:R-:W-:Y:S05]  /*8dd0*/  BSYNC B0 ;  /* 0x0000000000007941 */ /* 0x000fea0003800000 */
.L_x_195:
[----:B------:R-:W-:Y:S05]  /*8de0*/  BRA `(.L_x_197) ;  /* 0xfffffff4000c7947 */ /* 0x000fea000383ffff */
.L_x_174:
[----:B0-----:R0:W1:Y:S02]  /*8df0*/  SYNCS.PHASECHK.TRANS64.TRYWAIT P0, [R6+URZ], R3 ;  /* 0x00000003060075a7 */ /* 0x001064000800017f */
[----:B-1----:R-:W-:Y:S05]  /*8e00*/  @!P0 NANOSLEEP.SYNCS 0x989680 ;  /* 0x009896800000895d */ /* 0x002fea0003900000 */
[----:B------:R-:W1:Y:S02]  /*8e10*/  @!P0 SYNCS.PHASECHK.TRANS64 P0, [R6+URZ], R3 ;  /* 0x00000003060085a7 */ /* 0x000e64000800007f */
[----:B-1----:R-:W-:Y:S05]  /*8e20*/  @!P0 BRA `(.L_x_174) ;  /* 0xfffffffc00f08947 */ /* 0x002fea000383ffff */
[----:B------:R-:W-:Y:S05]  /*8e30*/  BRA `(.L_x_198) ;  /* 0xfffffff4004c7947 */ /* 0x000fea000383ffff */
.L_x_175:
[----:B0-----:R0:W1:Y:S02]  /*8e40*/  SYNCS.PHASECHK.TRANS64.TRYWAIT P0, [R7+URZ], R4 ;  /* 0x00000004070075a7 */ /* 0x001064000800017f */
[----:B-1----:R-:W-:Y:S05]  /*8e50*/  @!P0 NANOSLEEP.SYNCS 0x989680 ;  /* 0x009896800000895d */ /* 0x002fea0003900000 */
[----:B------:R-:W1:Y:S02]  /*8e60*/  @!P0 SYNCS.PHASECHK.TRANS64 P0, [R7+URZ], R4 ;  /* 0x00000004070085a7 */ /* 0x000e64000800007f */
[----:B-1----:R-:W-:Y:S05]  /*8e70*/  @!P0 BRA `(.L_x_175) ;  /* 0xfffffffc00f08947 */ /* 0x002fea000383ffff */
[----:B------:R-:W-:Y:S05]  /*8e80*/  BRA `(.L_x_199) ;  /* 0xfffffff4005c7947 */ /* 0x000fea000383ffff */
.L_x_176:
[----:B0-----:R0:W1:Y:S02]  /*8e90*/  SYNCS.PHASECHK.TRANS64.TRYWAIT P0, [R6+URZ], R5 ;  /* 0x00000005060075a7 */ /* 0x001064000800017f */
[----:B-1----:R-:W-:Y:S05]  /*8ea0*/  @!P0 NANOSLEEP.SYNCS 0x989680 ;  /* 0x009896800000895d */ /* 0x002fea0003900000 */
[----:B------:R-:W1:Y:S02]  /*8eb0*/  @!P0 SYNCS.PHASECHK.TRANS64 P0, [R6+URZ], R5 ;  /* 0x00000005060085a7 */ /* 0x000e64000800007f */
[----:B-1----:R-:W-:Y:S05]  /*8ec0*/  @!P0 BRA `(.L_x_176) ;  /* 0xfffffffc00f08947 */ /* 0x002fea000383ffff */
[----:B------:R-:W-:Y:S05]  /*8ed0*/  BRA `(.L_x_200) ;  /* 0xfffffff4006c7947 */ /* 0x000fea000383ffff */
.L_x_177:
[----:B0-----:R0:W1:Y:S02]  /*8ee0*/  SYNCS.PHASECHK.TRANS64.TRYWAIT P0, [R9+URZ], R4 ;  /* 0x00000004090075a7 */ /* 0x001064000800017f */
[----:B-1----:R-:W-:Y:S05]  /*8ef0*/  @!P0 NANOSLEEP.SYNCS 0x989680 ;  /* 0x009896800000895d */ /* 0x002fea0003900000 */
[----:B------:R-:W1:Y:S02]  /*8f00*/  @!P0 SYNCS.PHASECHK.TRANS64 P0, [R9+URZ], R4 ;  /* 0x00000004090085a7 */ /* 0x000e64000800007f */
[----:B-1----:R-:W-:Y:S05]  /*8f10*/  @!P0 BRA `(.L_x_177) ;  /* 0xfffffffc00f08947 */ /* 0x002fea000383ffff */
[----:B------:R-:W-:Y:S05]  /*8f20*/  BRA `(.L_x_201) ;  /* 0xfffffff4007c7947 */ /* 0x000fea000383ffff */
.L_x_178:
[----:B0-----:R0:W1:Y:S02]  /*8f30*/  SYNCS.PHASECHK.TRANS64.TRYWAIT P0, [R6+URZ], R5 ;  /* 0x00000005060075a7 */ /* 0x001064000800017f */
[----:B-1----:R-:W-:Y:S05]  /*8f40*/  @!P0 NANOSLEEP.SYNCS 0x989680 ;  /* 0x009896800000895d */ /* 0x002fea0003900000 */
[----:B------:R-:W1:Y:S02]  /*8f50*/  @!P0 SYNCS.PHASECHK.TRANS64 P0, [R6+URZ], R5 ;  /* 0x00000005060085a7 */ /* 0x000e64000800007f */
[----:B-1----:R-:W-:Y:S05]  /*8f60*/  @!P0 BRA `(.L_x_178) ;  /* 0xfffffffc00f08947 */ /* 0x002fea000383ffff */
[----:B------:R-:W-:Y:S05]  /*8f70*/  BRA `(.L_x_202) ;  /* 0xfffffff4008c7947 */ /* 0x000fea000383ffff */
.L_x_179:
[----:B0-----:R0:W1:Y:S02]  /*8f80*/  SYNCS.PHASECHK.TRANS64.TRYWAIT P0, [R9+URZ], R4 ;  /* 0x00000004090075a7 */ /* 0x001064000800017f */
[----:B-1----:R-:W-:Y:S05]  /*8f90*/  @!P0 NANOSLEEP.SYNCS 0x989680 ;  /* 0x009896800000895d */ /* 0x002fea0003900000 */
[----:B------:R-:W1:Y:S02]  /*8fa0*/  @!P0 SYNCS.PHASECHK.TRANS64 P0, [R9+URZ], R4 ;  /* 0x00000004090085a7 */ /* 0x000e64000800007f */
[----:B-1----:R-:W-:Y:S05]  /*8fb0*/  @!P0 BRA `(.L_x_179) ;  /* 0xfffffffc00f08947 */ /* 0x002fea000383ffff */
[----:B------:R-:W-:Y:S05]  /*8fc0*/  BRA `(.L_x_203) ;  /* 0xfffffff4009c7947 */ /* 0x000fea000383ffff */
.L_x_180:
[----:B0-----:R0:W1:Y:S02]  /*8fd0*/  SYNCS.PHASECHK.TRANS64.TRYWAIT P0, [R6+URZ], R5 ;  /* 0x00000005060075a7 */ /* 0x001064000800017f */
[----:B-1----:R-:W-:Y:S05]  /*8fe0*/  @!P0 NANOSLEEP.SYNCS 0x989680 ;  /* 0x009896800000895d */ /* 0x002fea0003900000 */
[----:B------:R-:W1:Y:S02]  /*8ff0*/  @!P0 SYNCS.PHASECHK.TRANS64 P0, [R6+URZ], R5 ;  /* 0x00000005060085a7 */ /* 0x000e64000800007f */
[----:B-1----:R-:W-:Y:S05]  /*9000*/  @!P0 BRA `(.L_x_180) ;  /* 0xfffffffc00f08947 */ /* 0x002fea000383ffff */
[----:B------:R-:W-:Y:S05]  /*9010*/  BRA `(.L_x_204) ;  /* 0xfffffff400ac7947 */ /* 0x000fea000383ffff */
.L_x_181:
[----:B0-----:R0:W1:Y:S02]  /*9020*/  SYNCS.PHASECHK.TRANS64.TRYWAIT P0, [R9+URZ], R4 ;  /* 0x00000004090075a7 */ /* 0x001064000800017f */
[----:B-1----:R-:W-:Y:S05]  /*9030*/  @!P0 NANOSLEEP.SYNCS 0x989680 ;  /* 0x009896800000895d */ /* 0x002fea0003900000 */
[----:B------:R-:W1:Y:S02]  /*9040*/  @!P0 SYNCS.PHASECHK.TRANS64 P0, [R9+URZ], R4 ;  /* 0x00000004090085a7 */ /* 0x000e64000800007f */
[----:B-1----:R-:W-:Y:S05]  /*9050*/  @!P0 BRA `(.L_x_181) ;  /* 0xfffffffc00f08947 */ /* 0x002fea000383ffff */
[----:B------:R-:W-:Y:S05]  /*9060*/  BRA `(.L_x_205) ;  /* 0xfffffff400bc7947 */ /* 0x000fea000383ffff */
.L_x_182:
[----:B0-----:R0:W1:Y:S02]  /*9070*/  SYNCS.PHASECHK.TRANS64.TRYWAIT P0, [R6+URZ], R5 ;  /* 0x00000005060075a7 */ /* 0x001064000800017f */
[----:B-1----:R-:W-:Y:S05]  /*9080*/  @!P0 NANOSLEEP.SYNCS 0x989680 ;  /* 0x009896800000895d */ /* 0x002fea0003900000 */
[----:B------:R-:W1:Y:S02]  /*9090*/  @!P0 SYNCS.PHASECHK.TRANS64 P0, [R6+URZ], R5 ;  /* 0x00000005060085a7 */ /* 0x000e64000800007f */
[----:B-1----:R-:W-:Y:S05]  /*90a0*/  @!P0 BRA `(.L_x_182) ;  /* 0xfffffffc00f08947 */ /* 0x002fea000383ffff */
[----:B------:R-:W-:Y:S05]  /*90b0*/  BRA `(.L_x_206) ;  /* 0xfffffff400cc7947 */ /* 0x000fea000383ffff */
.L_x_183:
[----:B0-----:R0:W1:Y:S02]  /*90c0*/  SYNCS.PHASECHK.TRANS64.TRYWAIT P0, [R9+URZ], R4 ;  /* 0x00000004090075a7 */ /* 0x001064000800017f */
[----:B-1----:R-:W-:Y:S05]  /*90d0*/  @!P0 NANOSLEEP.SYNCS 0x989680 ;  /* 0x009896800000895d */ /* 0x002fea0003900000 */
[----:B------:R-:W1:Y:S02]  /*90e0*/  @!P0 SYNCS.PHASECHK.TRANS64 P0, [R9+URZ], R4 ;  /* 0x00000004090085a7 */ /* 0x000e64000800007f */
[----:B-1----:R-:W-:Y:S05]  /*90f0*/  @!P0 BRA `(.L_x_183) ;  /* 0xfffffffc00f08947 */ /* 0x002fea000383ffff */
[----:B------:R-:W-:Y:S05]  /*9100*/  BRA `(.L_x_207) ;  /* 0xfffffff400dc7947 */ /* 0x000fea000383ffff */
.L_x_184:
[----:B0-----:R0:W1:Y:S02]  /*9110*/  SYNCS.PHASECHK.TRANS64.TRYWAIT P0, [R6+URZ], R5 ;  /* 0x00000005060075a7 */ /* 0x001064000800017f */
[----:B-1----:R-:W-:Y:S05]  /*9120*/  @!P0 NANOSLEEP.SYNCS 0x989680 ;  /* 0x009896800000895d */ /* 0x002fea0003900000 */
[----:B------:R-:W1:Y:S02]  /*9130*/  @!P0 SYNCS.PHASECHK.TRANS64 P0, [R6+URZ], R5 ;  /* 0x00000005060085a7 */ /* 0x000e64000800007f */
[----:B-1----:R-:W-:Y:S05]  /*9140*/  @!P0 BRA `(.L_x_184) ;  /* 0xfffffffc00f08947 */ /* 0x002fea000383ffff */
[----:B------:R-:W-:Y:S05]  /*9150*/  BRA `(.L_x_208) ;  /* 0xfffffff400ec7947 */ /* 0x000fea000383ffff */
.L_x_185:
[----:B0-----:R0:W1:Y:S02]  /*9160*/  SYNCS.PHASECHK.TRANS64.TRYWAIT P0, [R9+URZ], R4 ;  /* 0x00000004090075a7 */ /* 0x001064000800017f */
[----:B-1----:R-:W-:Y:S05]  /*9170*/  @!P0 NANOSLEEP.SYNCS 0x989680 ;  /* 0x009896800000895d */ /* 0x002fea0003900000 */
[----:B------:R-:W1:Y:S02]  /*9180*/  @!P0 SYNCS.PHASECHK.TRANS64 P0, [R9+URZ], R4 ;  /* 0x00000004090085a7 */ /* 0x000e64000800007f */
[----:B-1----:R-:W-:Y:S05]  /*9190*/  @!P0 BRA `(.L_x_185) ;  /* 0xfffffffc00f08947 */ /* 0x002fea000383ffff */
[----:B------:R-:W-:Y:S05]  /*91a0*/  BRA `(.L_x_209) ;  /* 0xfffffff400fc7947 */ /* 0x000fea000383ffff */
.L_x_186:
[----:B0-----:R0:W1:Y:S02]  /*91b0*/  SYNCS.PHASECHK.TRANS64.TRYWAIT P0, [R6+URZ], R5 ;  /* 0x00000005060075a7 */ /* 0x001064000800017f */
[----:B-1----:R-:W-:Y:S05]  /*91c0*/  @!P0 NANOSLEEP.SYNCS 0x989680 ;  /* 0x009896800000895d */ /* 0x002fea0003900000 */
[----:B------:R-:W1:Y:S02]  /*91d0*/  @!P0 SYNCS.PHASECHK.TRANS64 P0, [R6+URZ], R5 ;  /* 0x00000005060085a7 */ /* 0x000e64000800007f */
[----:B-1----:R-:W-:Y:S05]  /*91e0*/  @!P0 BRA `(.L_x_186) ;  /* 0xfffffffc00f08947 */ /* 0x002fea000383ffff */
[----:B------:R-:W-:Y:S05]  /*91f0*/  BRA `(.L_x_210) ;  /* 0xfffffff8000c7947 */ /* 0x000fea000383ffff */
.L_x_187:
[----:B0-----:R0:W1:Y:S02]  /*9200*/  SYNCS.PHASECHK.TRANS64.TRYWAIT P0, [R9+URZ], R4 ;  /* 0x00000004090075a7 */ /* 0x001064000800017f */
[----:B-1----:R-:W-:Y:S05]  /*9210*/  @!P0 NANOSLEEP.SYNCS 0x989680 ;  /* 0x009896800000895d */ /* 0x002fea0003900000 */
[----:B------:R-:W1:Y:S02]  /*9220*/  @!P0 SYNCS.PHASECHK.TRANS64 P0, [R9+URZ], R4 ;  /* 0x00000004090085a7 */ /* 0x000e64000800007f */
[----:B-1----:R-:W-:Y:S05]  /*9230*/  @!P0 BRA `(.L_x_187) ;  /* 0xfffffffc00f08947 */ /* 0x002fea000383ffff */
[----:B------:R-:W-:Y:S05]  /*9240*/  BRA `(.L_x_211) ;  /* 0xfffffff8001c7947 */ /* 0x000fea000383ffff */
.L_x_188:
[----:B0-----:R0:W1:Y:S02]  /*9250*/  SYNCS.PHASECHK.TRANS64.TRYWAIT P0, [R10+URZ], R5 ;  /* 0x000000050a0075a7 */ /* 0x001064000800017f */
[----:B-1----:R-:W-:Y:S05]  /*9260*/  @!P0 NANOSLEEP.SYNCS 0x989680 ;  /* 0x009896800000895d */ /* 0x002fea0003900000 */
[----:B------:R-:W1:Y:S02]  /*9270*/  @!P0 SYNCS.PHASECHK.TRANS64 P0, [R10+URZ], R5 ;  /* 0x000000050a0085a7 */ /* 0x000e64000800007f */
[----:B-1----:R-:W-:Y:S05]  /*9280*/  @!P0 BRA `(.L_x_188) ;  /* 0xfffffffc00f08947 */ /* 0x002fea000383ffff */
[----:B------:R-:W-:Y:S05]  /*9290*/  BRA `(.L_x_212) ;  /* 0xfffffff8002c7947 */ /* 0x000fea000383ffff */
.L_x_189:
[----:B-1----:R1:W2:Y:S02]  /*92a0*/  SYNCS.PHASECHK.TRANS64.TRYWAIT P0, [R11+URZ], R6 ;  /* 0x000000060b0075a7 */ /* 0x0022a4000800017f */
[----:B--2---:R-:W-:Y:S05]  /*92b0*/  @!P0 NANOSLEEP.SYNCS 0x989680 ;  /* 0x009896800000895d */ /* 0x004fea0003900000 */
[----:B------:R-:W2:Y:S02]  /*92c0*/  @!P0 SYNCS.PHASECHK.TRANS64 P0, [R11+URZ], R6 ;  /* 0x000000060b0085a7 */ /* 0x000ea4000800007f */
[----:B--2---:R-:W-:Y:S05]  /*92d0*/  @!P0 BRA `(.L_x_189) ;  /* 0xfffffffc00f08947 */ /* 0x004fea000383ffff */
[----:B------:R-:W-:Y:S05]  /*92e0*/  BRA `(.L_x_213) ;  /* 0xfffffff800347947 */ /* 0x000fea000383ffff */
.L_x_214:
[----:B------:R-:W-:-:S00]  /*92f0*/  BRA `(.L_x_214) ;  /* 0xfffffffc00fc7947 */ /* 0x000fc0000383ffff */
[----:B------:R-:W-:-:S00]  /*9300*/  NOP ;  /* 0x0000000000007918 */ /* 0x000fc00000000000 */
[----:B------:R-:W-:-:S00]  /*9310*/  NOP ;  /* 0x0000000000007918 */ /* 0x000fc00000000000 */
[----:B------:R-:W-:-:S00]  /*9320*/  NOP ;  /* 0x0000000000007918 */ /* 0x000fc00000000000 */
[----:B------:R-:W-:-:S00]  /*9330*/  NOP ;  /* 0x0000000000007918 */ /* 0x000fc00000000000 */
[----:B------:R-:W-:-:S00]  /*9340*/  NOP ;  /* 0x0000000000007918 */ /* 0x000fc00000000000 */
[----:B------:R-:W-:-:S00]  /*9350*/  NOP ;  /* 0x0000000000007918 */ /* 0x000fc00000000000 */
[----:B------:R-:W-:-:S00]  /*9360*/  NOP ;  /* 0x0000000000007918 */ /* 0x000fc00000000000 */
[----:B------:R-:W-:-:S00]  /*9370*/  NOP ;  /* 0x0000000000007918 */ /* 0x000fc00000000000 */
.L_x_215:


//--------------------- .nv.shared._ZN7cutlass13device_kernelINS_4gemm6kernel13GemmUniversalIN4cute5tupleIJiiiiEEENS1_10collective13CollectiveMmaINS1_40MainloopSm90TmaGmmaWarpSpecializedSparseILi17ENS5_IJNS4_1CILi2EEENSA_ILi1EEESC_EEENS1_35KernelTmaWarpSpecializedCooperativeEEENS5_IJNSA_ILi128EEESG_NSA_ILi64EEEEEEaNS5_IJNS4_6LayoutINS5_IJiNS5_IJSB_iEEEiEEENS5_IJlNS5_IJSC_SB_EEElEEEEENSJ_INS5_IJNS5_IJSH_iEEESP_iEEENS5_IJNS5_IJSH_NSA_ILi4096EEEEEENS5_IJSC_lEEElEEEEEEEEaNS5_IJlSC_lEEENS4_8TiledMMAINS4_8MMA_AtomIJNS4_4SM904GMMA6SPARSE28GMMA_64x128x64_S32S8S8_SS_TNILNS11_9SparseSelE0EEEEEENSJ_ISD_NS5_IJSC_NSA_ILi0EEES17_EEEEENS5_IJNS4_10UnderscoreES1A_S1A_EEEEENS4_13SM90_TMA_LOADENS4_14ComposedLayoutINS4_7SwizzleILi1ELi4ELi3EEENS4_25smem_sparse_ptr_flag_bitsILi2ELi8EEENSJ_INS5_IJNS5_IJSC_NSA_ILi8EEEEEENS5_IJSB_NSA_ILi32EEEEEEEEENS5_IJNS5_IJS17_SH_EEESM_EEEEEEEvNS4_8identityENS4_23SM90_TMA_LOAD_MULTICASTENS1E_INS1F_ILi2ELi4ELi3EEENS4_18smem_ptr_flag_bitsILi8EEENSJ_INS5_IJS1J_SH_EEENS5_IJSH_SC_EEEEEEEvS1S_EENS_8epilogue10collective6detail29Sm90TmaWarpSpecializedAdapterINS23_15DefaultEpilogueIiNS5_IJSC_llEEES27_NS22_6thread17LinearCombinationIiLi1EiiLNS28_9ScaleType4KindE0ELNS_15FloatRoundStyleE2EiEENS1_15EpilogueDefaultEEEEEvvEEEEvNT_6ParamsE --------------------------
	.section	.nv.shared._ZN7cutlass13device_kernelINS_4gemm6kernel13GemmUniversalIN4cute5tupleIJiiiiEEENS1_10collective13CollectiveMmaINS1_40MainloopSm90TmaGmmaWarpSpecializedSparseILi17ENS5_IJNS4_1CILi2EEENSA_ILi1EEESC_EEENS1_35KernelTmaWarpSpecializedCooperativeEEENS5_IJNSA_ILi128EEESG_NSA_ILi64EEEEEEaNS5_IJNS4_6LayoutINS5_IJiNS5_IJSB_iEEEiEEENS5_IJlNS5_IJSC_SB_EEElEEEEENSJ_INS5_IJNS5_IJSH_iEEESP_iEEENS5_IJNS5_IJSH_NSA_ILi4096EEEEEENS5_IJSC_lEEElEEEEEEEEaNS5_IJlSC_lEEENS4_8TiledMMAINS4_8MMA_AtomIJNS4_4SM904GMMA6SPARSE28GMMA_64x128x64_S32S8S8_SS_TNILNS11_9SparseSelE0EEEEEENSJ_ISD_NS5_IJSC_NSA_ILi0EEES17_EEEEENS5_IJNS4_10UnderscoreES1A_S1A_EEEEENS4_13SM90_TMA_LOADENS4_14ComposedLayoutINS4_7SwizzleILi1ELi4ELi3EEENS4_25smem_sparse_ptr_flag_bitsILi2ELi8EEENSJ_INS5_IJNS5_IJSC_NSA_ILi8EEEEEENS5_IJSB_NSA_ILi32EEEEEEEEENS5_IJNS5_IJS17_SH_EEESM_EEEEEEEvNS4_8identityENS4_23SM90_TMA_LOAD_MULTICASTENS1E_INS1F_ILi2ELi4ELi3EEENS4_18smem_ptr_flag_bitsILi8EEENSJ_INS5_IJS1J_SH_EEENS5_IJSH_SC_EEEEEEEvS1S_EENS_8epilogue10collective6detail29Sm90TmaWarpSpecializedAdapterINS23_15DefaultEpilogueIiNS5_IJSC_llEEES27_NS22_6thread17LinearCombinationIiLi1EiiLNS28_9ScaleType4KindE0ELNS_15FloatRoundStyleE2EiEENS1_15EpilogueDefaultEEEEEvvEEEEvNT_6ParamsE,"aw",@nobits
	.sectionflags	@""
	.align	16
	.zero		1024


//--------------------- .nv.shared.reserved.0     --------------------------
	.section	.nv.shared.reserved.0,"aw",@nobits
	.weak		__nv_reservedSMEM_offset_0_alias
	.size		__nv_reservedSMEM_offset_0_alias, 0, 0
	.other		__nv_reservedSMEM_offset_0_alias,@"STO_CUDA_RESERVED_SHARED STV_DEFAULT"
__nv_reservedSMEM_offset_0_alias:
	.zero		0


//--------------------- .nv.global                --------------------------
	.section	.nv.global,"aw",@nobits
.nv.global:
	.type		_ZN39_INTERNAL_741f758b_4_k_cu_968a96a6_31624cute1_E,@object
	.size		_ZN39_INTERNAL_741f758b_4_k_cu_968a96a6_31624cute1_E,(_ZN39_INTERNAL_741f758b_4_k_cu_968a96a6_31624cuda3std3__45__cpo6cbeginE - _ZN39_INTERNAL_741f758b_4_k_cu_968a96a6_31624cute1_E)
_ZN39_INTERNAL_741f758b_4_k_cu_968a96a6_31624cute1_E:
	.zero		1
	.type		_ZN39_INTERNAL_741f758b_4_k_cu_968a96a6_31624cuda3std3__45__cpo6cbeginE,@object
	.size		_ZN39_INTERNAL_741f758b_4_k_cu_968a96a6_31624cuda3std3__45__cpo6cbeginE,(_ZN39_INTERNAL_741f758b_4_k_cu_968a96a6_31624cuda3std3__48in_placeE - _ZN39_INTERNAL_741f758b_4_k_cu_968a96a6_31624cuda3std3__45__cpo6cbeginE)
_ZN39_INTERNAL_741f758b_4_k_cu_968a96a6_31624cuda3std3__45__cpo6cbeginE:
	.zero		1
	.type		_ZN39_INTERNAL_741f758b_4_k_cu_968a96a6_31624cuda3std3__48in_placeE,@object
	.size		_ZN39_INTERNAL_741f758b_4_k_cu_968a96a6_31624cuda3std3__48in_placeE,(_ZN39_INTERNAL_741f758b_4_k_cu_968a96a6_31624cuda3std6ranges3__45__cpo9iter_moveE - _ZN39_INTERNAL_741f758b_4_k_cu_968a96a6_31624cuda3std3__48in_placeE)
_ZN39_INTERNAL_741f758b_4_k_cu_968a96a6_31624cuda3std3__48in_placeE:
	.zero		1
	.type		_ZN39_INTERNAL_741f758b_4_k_cu_968a96a6_31624cuda3std6ranges3__45__cpo9iter_moveE,@object
	.size		_ZN39_INTERNAL_741f758b_4_k_cu_968a96a6_31624cuda3std6ranges3__45__cpo9iter_moveE,(_ZN39_INTERNAL_741f758b_4_k_cu_968a96a6_31624cuda3std3__45__cpo5beginE - _ZN39_INTERNAL_741f758b_4_k_cu_968a96a6_31624cuda3std6ranges3__45__cpo9iter_moveE)
_ZN39_INTERNAL_741f758b_4_k_cu_968a96a6_31624cuda3std6ranges3__45__cpo9iter_moveE:
	.zero		1
	.type		_ZN39_INTERNAL_741f758b_4_k_cu_968a96a6_31624cuda3std3__45__cpo5beginE,@object
	.size		_ZN39_INTERNAL_741f758b_4_k_cu_968a96a6_31624cuda3std3__45__cpo5beginE,(_ZN39_INTERNAL_741f758b_4_k_cu_968a96a6_31624cuda3std3__441_GLOBAL__N__741f758b_4_k_cu_968a96a6_31626ignoreE - _ZN39_INTERNAL_741f758b_4_k_cu_968a96a6_31624cuda3std3__45__cpo5beginE)
_ZN39_INTERNAL_741f758b_4_k_cu_968a96a6_31624cuda3std3__45__cpo5beginE:
	.zero		1
	.type		_ZN39_INTERNAL_741f758b_4_k_cu_968a96a6_31624cuda3std3__441_GLOBAL__N__741f758b_4_k_cu_968a96a6_31626ignoreE,@object
	.size		_ZN39_INTERNAL_741f758b_4_k_cu_968a96a6_31624cuda3std3__441_GLOBAL__N__741f758b_4_k_cu_968a96a6_31626ignoreE,(_ZN39_INTERNAL_741f758b_4_k_cu_968a96a6_31624cute7productE - _ZN39_INTERNAL_741f758b_4_k_cu_968a96a6_31624cuda3std3__441_GLOBAL__N__741f758b_4_k_cu_968a96a6_31626ignoreE)
_ZN39_INTERNAL_741f758b_4_k_cu_968a96a6_31624cuda3std3__441_GLOBAL__N__741f758b_4_k_cu_968a96a6_31626ignoreE:
	.zero		1
	.type		_ZN39_INTERNAL_741f758b_4_k_cu_968a96a6_31624cute7productE,@object
	.size		_ZN39_INTERNAL_741f758b_4_k_cu_968a96a6_31624cute7productE,(_ZN39_INTERNAL_741f758b_4_k_cu_968a96a6_31624cuda3std3__45__cpo3endE - _ZN39_INTERNAL_741f758b_4_k_cu_968a96a6_31624cute7productE)
_ZN39_INTERNAL_741f758b_4_k_cu_968a96a6_31624cute7productE:
	.zero		1
	.type		_ZN39_INTERNAL_741f758b_4_k_cu_968a96a6_31624cuda3std3__45__cpo3endE,@object
	.size		_ZN39_INTERNAL_741f758b_4_k_cu_968a96a6_31624cuda3std3__45__cpo3endE,(_ZN39_INTERNAL_741f758b_4_k_cu_968a96a6_31624cuda3std3__419piecewise_constructE - _ZN39_INTERNAL_741f758b_4_k_cu_968a96a6_31624cuda3std3__45__cpo3endE)
_ZN39_INTERNAL_741f758b_4_k_cu_968a96a6_31624cuda3std3__45__cpo3endE:
	.zero		1
	.type		_ZN39_INTERNAL_741f758b_4_k_cu_968a96a6_31624cuda3std3__419piecewise_constructE,@object
	.size		_ZN39_INTERNAL_741f758b_4_k_cu_968a96a6_31624cuda3std3__419piecewise_constructE,(_ZN39_INTERNAL_741f758b_4_k_cu_968a96a6_31624cuda3std3__45__cpo4cendE - _ZN39_INTERNAL_741f758b_4_k_cu_968a96a6_31624cuda3std3__419piecewise_constructE)
_ZN39_INTERNAL_741f758b_4_k_cu_968a96a6_31624cuda3std3__419piecewise_constructE:
	.zero		1
	.type		_ZN39_INTERNAL_741f758b_4_k_cu_968a96a6_31624cuda3std3__45__cpo4cendE,@object
	.size		_ZN39_INTERNAL_741f758b_4_k_cu_968a96a6_31624cuda3std3__45__cpo4cendE,(_ZN39_INTERNAL_741f758b_4_k_cu_968a96a6_31624cuda3std6ranges3__45__cpo4swapE - _ZN39_INTERNAL_741f758b_4_k_cu_968a96a6_31624cuda3std3__45__cpo4cendE)
_ZN39_INTERNAL_741f758b_4_k_cu_968a96a6_31624cuda3std3__45__cpo4cendE:
	.zero		1
	.type		_ZN39_INTERNAL_741f758b_4_k_cu_968a96a6_31624cuda3std6ranges3__45__cpo4swapE,@object
	.size		_ZN39_INTERNAL_741f758b_4_k_cu_968a96a6_31624cuda3std6ranges3__45__cpo4swapE,(.L_7 - _ZN39_INTERNAL_741f758b_4_k_cu_968a96a6_31624cuda3std6ranges3__45__cpo4swapE)
_ZN39_INTERNAL_741f758b_4_k_cu_968a96a6_31624cuda3std6ranges3__45__cpo4swapE:
	.zero		1
.L_7:


//--------------------- .nv.constant0._ZN7cutlass13device_kernelINS_4gemm6kernel13GemmUniversalIN4cute5tupleIJiiiiEEENS1_10collective13CollectiveMmaINS1_40MainloopSm90TmaGmmaWarpSpecializedSparseILi17ENS5_IJNS4_1CILi2EEENSA_ILi1EEESC_EEENS1_35KernelTmaWarpSpecializedCooperativeEEENS5_IJNSA_ILi128EEESG_NSA_ILi64EEEEEEaNS5_IJNS4_6LayoutINS5_IJiNS5_IJSB_iEEEiEEENS5_IJlNS5_IJSC_SB_EEElEEEEENSJ_INS5_IJNS5_IJSH_iEEESP_iEEENS5_IJNS5_IJSH_NSA_ILi4096EEEEEENS5_IJSC_lEEElEEEEEEEEaNS5_IJlSC_lEEENS4_8TiledMMAINS4_8MMA_AtomIJNS4_4SM904GMMA6SPARSE28GMMA_64x128x64_S32S8S8_SS_TNILNS11_9SparseSelE0EEEEEENSJ_ISD_NS5_IJSC_NSA_ILi0EEES17_EEEEENS5_IJNS4_10UnderscoreES1A_S1A_EEEEENS4_13SM90_TMA_LOADENS4_14ComposedLayoutINS4_7SwizzleILi1ELi4ELi3EEENS4_25smem_sparse_ptr_flag_bitsILi2ELi8EEENSJ_INS5_IJNS5_IJSC_NSA_ILi8EEEEEENS5_IJSB_NSA_ILi32EEEEEEEEENS5_IJNS5_IJS17_SH_EEESM_EEEEEEEvNS4_8identityENS4_23SM90_TMA_LOAD_MULTICASTENS1E_INS1F_ILi2ELi4ELi3EEENS4_18smem_ptr_flag_bitsILi8EEENSJ_INS5_IJS1J_SH_EEENS5_IJSH_SC_EEEEEEEvS1S_EENS_8epilogue10collective6detail29Sm90TmaWarpSpecializedAdapterINS23_15DefaultEpilogueIiNS5_IJSC_llEEES27_NS22_6thread17LinearCombinationIiLi1EiiLNS28_9ScaleType4KindE0ELNS_15FloatRoundStyleE2EiEENS1_15EpilogueDefaultEEEEEvvEEEEvNT_6ParamsE --------------------------
	.section	.nv.constant0._ZN7cutlass13device_kernelINS_4gemm6kernel13GemmUniversalIN4cute5tupleIJiiiiEEENS1_10collective13CollectiveMmaINS1_40MainloopSm90TmaGmmaWarpSpecializedSparseILi17ENS5_IJNS4_1CILi2EEENSA_ILi1EEESC_EEENS1_35KernelTmaWarpSpecializedCooperativeEEENS5_IJNSA_ILi128EEESG_NSA_ILi64EEEEEEaNS5_IJNS4_6LayoutINS5_IJiNS5_IJSB_iEEEiEEENS5_IJlNS5_IJSC_SB_EEElEEEEENSJ_INS5_IJNS5_IJSH_iEEESP_iEEENS5_IJNS5_IJSH_NSA_ILi4096EEEEEENS5_IJSC_lEEElEEEEEEEEaNS5_IJlSC_lEEENS4_8TiledMMAINS4_8MMA_AtomIJNS4_4SM904GMMA6SPARSE28GMMA_64x128x64_S32S8S8_SS_TNILNS11_9SparseSelE0EEEEEENSJ_ISD_NS5_IJSC_NSA_ILi0EEES17_EEEEENS5_IJNS4_10UnderscoreES1A_S1A_EEEEENS4_13SM90_TMA_LOADENS4_14ComposedLayoutINS4_7SwizzleILi1ELi4ELi3EEENS4_25smem_sparse_ptr_flag_bitsILi2ELi8EEENSJ_INS5_IJNS5_IJSC_NSA_ILi8EEEEEENS5_IJSB_NSA_ILi32EEEEEEEEENS5_IJNS5_IJS17_SH_EEESM_EEEEEEEvNS4_8identityENS4_23SM90_TMA_LOAD_MULTICASTENS1E_INS1F_ILi2ELi4ELi3EEENS4_18smem_ptr_flag_bitsILi8EEENSJ_INS5_IJS1J_SH_EEENS5_IJSH_SC_EEEEEEEvS1S_EENS_8epilogue10collective6detail29Sm90TmaWarpSpecializedAdapterINS23_15DefaultEpilogueIiNS5_IJSC_llEEES27_NS22_6thread17LinearCombinationIiLi1EiiLNS28_9ScaleType4KindE0ELNS_15FloatRoundStyleE2EiEENS1_15EpilogueDefaultEEEEEvvEEEEvNT_6ParamsE,"a",@progbits
	.sectionflags	@""
	.align	4
.nv.constant0._ZN7cutlass13device_kernelINS_4gemm6kernel13GemmUniversalIN4cute5tupleIJiiiiEEENS1_10collective13CollectiveMmaINS1_40MainloopSm90TmaGmmaWarpSpecializedSparseILi17ENS5_IJNS4_1CILi2EEENSA_ILi1EEESC_EEENS1_35KernelTmaWarpSpecializedCooperativeEEENS5_IJNSA_ILi128EEESG_NSA_ILi64EEEEEEaNS5_IJNS4_6LayoutINS5_IJiNS5_IJSB_iEEEiEEENS5_IJlNS5_IJSC_SB_EEElEEEEENSJ_INS5_IJNS5_IJSH_iEEESP_iEEENS5_IJNS5_IJSH_NSA_ILi4096EEEEEENS5_IJSC_lEEElEEEEEEEEaNS5_IJlSC_lEEENS4_8TiledMMAINS4_8MMA_AtomIJNS4_4SM904GMMA6SPARSE28GMMA_64x128x64_S32S8S8_SS_TNILNS11_9SparseSelE0EEEEEENSJ_ISD_NS5_IJSC_NSA_ILi0EEES17_EEEEENS5_IJNS4_10UnderscoreES1A_S1A_EEEEENS4_13SM90_TMA_LOADENS4_14ComposedLayoutINS4_7SwizzleILi1ELi4ELi3EEENS4_25smem_sparse_ptr_flag_bitsILi2ELi8EEENSJ_INS5_IJNS5_IJSC_NSA_ILi8EEEEEENS5_IJSB_NSA_ILi32EEEEEEEEENS5_IJNS5_IJS17_SH_EEESM_EEEEEEEvNS4_8identityENS4_23SM90_TMA_LOAD_MULTICASTENS1E_INS1F_ILi2ELi4ELi3EEENS4_18smem_ptr_flag_bitsILi8EEENSJ_INS5_IJS1J_SH_EEENS5_IJSH_SC_EEEEEEEvS1S_EENS_8epilogue10collective6detail29Sm90TmaWarpSpecializedAdapterINS23_15DefaultEpilogueIiNS5_IJSC_llEEES27_NS22_6thread17LinearCombinationIiLi1EiiLNS28_9ScaleType4KindE0ELNS_15FloatRoundStyleE2EiEENS1_15EpilogueDefaultEEEEEvvEEEEvNT_6ParamsE:
	.zero		1920


//--------------------- SYMBOLS --------------------------

	.type		.nv.reservedSmem.offset0,@object
	.size		.nv.reservedSmem.offset0,0x4
